def gluon_mma(
    a_ptr,
    b_ptr,
    c_ptr,
    M: gl.constexpr,
    N: gl.constexpr,
    K: gl.constexpr,
    BLK_A: gl.constexpr,
    BLK_B: gl.constexpr,
    SHARED_A: gl.constexpr,
    SHARED_B: gl.constexpr,
    ACC_LAYOUT: gl.constexpr,
    TMEM_LAYOUT: gl.constexpr,
    USE_TCGEN05: gl.constexpr,
    IS_ASYNC: gl.constexpr,
):
    offs_m = gl.arange(0, M, layout=gl.SliceLayout(1, BLK_A))
    offs_ka = gl.arange(0, K, layout=gl.SliceLayout(0, BLK_A))
    offs_kb = gl.arange(0, K, layout=gl.SliceLayout(1, BLK_B))
    offs_n = gl.arange(0, N, layout=gl.SliceLayout(0, BLK_B))
    a = gl.load(a_ptr + offs_m[:, None] * K + offs_ka[None, :])
    b = gl.load(b_ptr + offs_kb[:, None] * N + offs_n[None, :])
    a_smem = gl.allocate_shared_memory(a.dtype, [M, K], SHARED_A, a)
    b_smem = gl.allocate_shared_memory(b.dtype, [K, N], SHARED_B, b)

    if USE_TCGEN05:
        fence_async_shared()
        bar = gl.allocate_shared_memory(gl.int64, [1], mbarrier.MBarrierLayout())
        mbarrier.init(bar, count=1)
        acc_tmem = allocate_tensor_memory(gl.float32, [M, N], TMEM_LAYOUT)
        tcgen05_mma(a_smem, b_smem, acc_tmem, use_acc=False)
        tcgen05_commit(bar)
        mbarrier.wait(bar, phase=0)
        mbarrier.invalidate(bar)
        acc = acc_tmem.load(ACC_LAYOUT)
    else:
        acc = gl.zeros([M, N], dtype=gl.float32, layout=ACC_LAYOUT)
        acc = hopper.warpgroup_mma(a_smem, b_smem, acc, is_async=IS_ASYNC)
        if IS_ASYNC:
            acc = hopper.warpgroup_mma_wait(num_outstanding=0, deps=[acc])

    out_layout: gl.constexpr = gl.BlockedLayout(
        [1, 1], [1, 32], [gl.num_warps(), 1], [1, 0]
    )
    acc = gl.convert_layout(acc, out_layout)
    offs_cm = gl.arange(0, M, layout=gl.SliceLayout(1, out_layout))
    offs_cn = gl.arange(0, N, layout=gl.SliceLayout(0, out_layout))
    gl.store(c_ptr + offs_cm[:, None] * N + offs_cn[None, :], acc)

# config = {"BLOCK_K": 16, "BLOCK_M": 64, "BLOCK_N": 256, "arch": "sm_90", "dtype": "fp16", "is_async": 0, "num_warps": 4}
# arch = sm_90


// ===== COMPILED SASS (sm_90a) =====

	.target	sm_90a

	.elftype	@"ET_EXEC"


//--------------------- .note.nv.tkinfo           --------------------------
	.section	.note.nv.tkinfo,"",@"SHT_NOTE"
	.sectionflags	@"SHF_NOTE_NV_TKINFO"
	.tkinfo
        /*0018*/ 	.word	0x00000002
        /*0030*/ 	.string	""
        /*0030*/ 	.string	"ptxas"
        /*0030*/ 	.string	"Cuda compilation tools, release 13.0, V13.0.88"
        /*0030*/ 	.string	"Build cuda_13.0.r13.0/compiler.36424714_0"
        /*0030*/ 	.string	"-v  -suppress-debug-info  -lineinfo  -arch sm_90a "



//--------------------- .note.nv.cuinfo           --------------------------
	.section	.note.nv.cuinfo,"",@"SHT_NOTE"
	.sectionflags	@"SHF_NOTE_NV_CUINFO"
        /*0018*/ 	.short	0x0002
        /*001a*/ 	.short	0x005a
        /*001c*/ 	.short	0x0082
	.zero		2


//--------------------- .nv.info                  --------------------------
	.section	.nv.info,"",@"SHT_CUDA_INFO"
	.align	4


	//----- nvinfo : EIATTR_REGCOUNT
	.align		4
        /*0000*/ 	.byte	0x04, 0x2f
        /*0002*/ 	.short	(.L_1 - .L_0)
	.align		4
.L_0:
        /*0004*/ 	.word	index@(gluon_mma)
        /*0008*/ 	.word	0x000000b2


	//----- nvinfo : EIATTR_FRAME_SIZE
	.align		4
.L_1:
        /*000c*/ 	.byte	0x04, 0x11
        /*000e*/ 	.short	(.L_3 - .L_2)
	.align		4
.L_2:
        /*0010*/ 	.word	index@(gluon_mma)
        /*0014*/ 	.word	0x00000000


	//----- nvinfo : EIATTR_MIN_STACK_SIZE
	.align		4
.L_3:
        /*0018*/ 	.byte	0x04, 0x12
        /*001a*/ 	.short	(.L_5 - .L_4)
	.align		4
.L_4:
        /*001c*/ 	.word	index@(gluon_mma)
        /*0020*/ 	.word	0x00000000
.L_5:


//--------------------- .nv.compat                --------------------------
	.section	.nv.compat,"",@"SHT_CUDA_COMPAT_INFO"
	.align	4
        /*0000*/ 	.byte	0x02, 0x09, 0x01, 0x00, 0x02, 0x02, 0x04, 0x00, 0x02, 0x05, 0x05, 0x00, 0x03, 0x07, 0x01, 0x01
        /*0010*/ 	.byte	0x02, 0x03, 0x00, 0x00, 0x02, 0x06, 0x01, 0x00, 0x04, 0x0b, 0x08, 0x00, 0x00, 0x00, 0x00, 0x00
        /*0020*/ 	.byte	0x00, 0x00, 0x00, 0x00


//--------------------- .nv.info.gluon_mma        --------------------------
	.section	.nv.info.gluon_mma,"",@"SHT_CUDA_INFO"
	.sectionflags	@""
	.align	4


	//----- nvinfo : EIATTR_CUDA_API_VERSION
	.align		4
        /*0000*/ 	.byte	0x04, 0x37
        /*0002*/ 	.short	(.L_7 - .L_6)
.L_6:
        /*0004*/ 	.word	0x00000082


	//----- nvinfo : EIATTR_KPARAM_INFO
	.align		4
.L_7:
        /*0008*/ 	.byte	0x04, 0x17
        /*000a*/ 	.short	(.L_9 - .L_8)
.L_8:
        /*000c*/ 	.word	0x00000000
        /*0010*/ 	.short	0x0004
        /*0012*/ 	.short	0x0020
        /*0014*/ 	.byte	0x00, 0xf4, 0x21, 0x00


	//----- nvinfo : EIATTR_KPARAM_INFO
	.align		4
.L_9:
        /*0018*/ 	.byte	0x04, 0x17
        /*001a*/ 	.short	(.L_11 - .L_10)
.L_10:
        /*001c*/ 	.word	0x00000000
        /*0020*/ 	.short	0x0003
        /*0022*/ 	.short	0x0018
        /*0024*/ 	.byte	0x00, 0xf4, 0x21, 0x00


	//----- nvinfo : EIATTR_KPARAM_INFO
	.align		4
.L_11:
        /*0028*/ 	.byte	0x04, 0x17
        /*002a*/ 	.short	(.L_13 - .L_12)
.L_12:
        /*002c*/ 	.word	0x00000000
        /*0030*/ 	.short	0x0002
        /*0032*/ 	.short	0x0010
        /*0034*/ 	.byte	0x00, 0xf4, 0x21, 0x00


	//----- nvinfo : EIATTR_KPARAM_INFO
	.align		4
.L_13:
        /*0038*/ 	.byte	0x04, 0x17
        /*003a*/ 	.short	(.L_15 - .L_14)
.L_14:
        /*003c*/ 	.word	0x00000000
        /*0040*/ 	.short	0x0001
        /*0042*/ 	.short	0x0008
        /*0044*/ 	.byte	0x00, 0xf4, 0x21, 0x00


	//----- nvinfo : EIATTR_KPARAM_INFO
	.align		4
.L_15:
        /*0048*/ 	.byte	0x04, 0x17
        /*004a*/ 	.short	(.L_17 - .L_16)
.L_16:
        /*004c*/ 	.word	0x00000000
        /*0050*/ 	.short	0x0000
        /*0052*/ 	.short	0x0000
        /*0054*/ 	.byte	0x00, 0xf4, 0x21, 0x00


	//----- nvinfo : EIATTR_SPARSE_MMA_MASK
	.align		4
.L_17:
        /*0058*/ 	.byte	0x03, 0x50
        /*005a*/ 	.short	0x0000


	//----- nvinfo : EIATTR_MAXREG_COUNT
	.align		4
        /*005c*/ 	.byte	0x03, 0x1b
        /*005e*/ 	.short	0x00ff


	//----- nvinfo : EIATTR_NUM_BARRIERS
	.align		4
        /*0060*/ 	.byte	0x02, 0x4c
        /*0062*/ 	.byte	0x01
	.zero		1


	//----- nvinfo : EIATTR_MERCURY_ISA_VERSION
	.align		4
        /*0064*/ 	.byte	0x03, 0x5f
        /*0066*/ 	.short	0x0101


	//----- nvinfo : EIATTR_EXIT_INSTR_OFFSETS
	.align		4
        /*0068*/ 	.byte	0x04, 0x1c
        /*006a*/ 	.short	(.L_19 - .L_18)


	//   ....[0]....
.L_18:
        /*006c*/ 	.word	0x00002730


	//----- nvinfo : EIATTR_REQNTID
	.align		4
.L_19:
        /*0070*/ 	.byte	0x04, 0x10
        /*0072*/ 	.short	(.L_21 - .L_20)
.L_20:
        /*0074*/ 	.word	0x00000080
        /*0078*/ 	.word	0x00000001
        /*007c*/ 	.word	0x00000001


	//----- nvinfo : EIATTR_CBANK_PARAM_SIZE
	.align		4
.L_21:
        /*0080*/ 	.byte	0x03, 0x19
        /*0082*/ 	.short	0x0028


	//----- nvinfo : EIATTR_PARAM_CBANK
	.align		4
        /*0084*/ 	.byte	0x04, 0x0a
        /*0086*/ 	.short	(.L_23 - .L_22)
	.align		4
.L_22:
        /*0088*/ 	.word	index@(.nv.constant0.gluon_mma)
        /*008c*/ 	.short	0x0210
        /*008e*/ 	.short	0x0028


	//----- nvinfo : EIATTR_SW_WAR
	.align		4
.L_23:
        /*0090*/ 	.byte	0x04, 0x36
        /*0092*/ 	.short	(.L_25 - .L_24)
.L_24:
        /*0094*/ 	.word	0x00000008
.L_25:


//--------------------- .nv.callgraph             --------------------------
	.section	.nv.callgraph,"",@"SHT_CUDA_CALLGRAPH"
	.align	4
	.sectionentsize	8
	.align		4
        /*0000*/ 	.word	0x00000000
	.align		4
        /*0004*/ 	.word	0xffffffff
	.align		4
        /*0008*/ 	.word	0x00000000
	.align		4
        /*000c*/ 	.word	0xfffffffe
	.align		4
        /*0010*/ 	.word	0x00000000
	.align		4
        /*0014*/ 	.word	0xfffffffd
	.align		4
        /*0018*/ 	.word	0x00000000
	.align		4
        /*001c*/ 	.word	0xfffffffc


//--------------------- .text.gluon_mma           --------------------------
	.section	.text.gluon_mma,"ax",@progbits
	.align	128
        .global         gluon_mma
        .type           gluon_mma,@function
        .size           gluon_mma,(.L_x_1 - gluon_mma)
        .other          gluon_mma,@"STO_CUDA_ENTRY STV_DEFAULT"
gluon_mma:
.text.gluon_mma:
[----:B------:R-:W-:Y:S01]  /*0000*/  LDC R1, c[0x0][0x28] ;  /* 0x00000a00ff017b82 */ /* 0x000fe20000000800 */
[----:B------:R-:W0:Y:S01]  /*0010*/  S2R R2, SR_TID.X ;  /* 0x0000000000027919 */ /* 0x000e220000002100 */
[----:B------:R-:W-:Y:S01]  /*0020*/  ULDC.64 UR4, c[0x0][0x210] ;  /* 0x0000840000047ab9 */ /* 0x000fe20000000a00 */
[----:B------:R-:W-:-:S05]  /*0030*/  ULDC.64 UR10, c[0x0][0x208] ;  /* 0x00008200000a7ab9 */ /* 0x000fca0000000a00 */
[----:B------:R-:W1:Y:S01]  /*0040*/  LDC.64 R58, c[0x0][0x218] ;  /* 0x00008600ff3a7b82 */ /* 0x000e620000000a00 */
[C---:B0-----:R-:W-:Y:S02]  /*0050*/  LOP3.LUT R13, R2.reuse, 0x60, RZ, 0xc0, !PT ;  /* 0x00000060020d7812 */ /* 0x041fe400078ec0ff */
[----:B------:R-:W-:Y:S02]  /*0060*/  SHF.R.U32.HI R12, RZ, 0x5, R2 ;  /* 0x00000005ff0c7819 */ /* 0x000fe40000011602 */
[----:B------:R-:W-:Y:S02]  /*0070*/  IADD3 R14, P0, R13, UR4, RZ ;  /* 0x000000040d0e7c10 */ /* 0x000fe4000ff1e0ff */
[----:B------:R-:W-:Y:S02]  /*0080*/  LOP3.LUT R0, R2, 0xf, RZ, 0xc0, !PT ;  /* 0x0000000f02007812 */ /* 0x000fe400078ec0ff */
[----:B------:R-:W-:Y:S01]  /*0090*/  SGXT.U32 R12, R12, 0x2 ;  /* 0x000000020c0c781a */ /* 0x000fe20000000000 */
[----:B------:R-:W-:-:S03]  /*00a0*/  IMAD.X R15, RZ, RZ, UR5, P0 ;  /* 0x00000005ff0f7e24 */ /* 0x000fc600080e06ff */
[----:B------:R-:W-:Y:S01]  /*00b0*/  LOP3.LUT R5, R12, 0x10, RZ, 0xfc, !PT ;  /* 0x000000100c057812 */ /* 0x000fe200078efcff */
[----:B------:R-:W-:Y:S01]  /*00c0*/  IMAD.WIDE.U32 R14, R0, 0x2, R14 ;  /* 0x00000002000e7825 */ /* 0x000fe200078e000e */
[C---:B------:R-:W-:Y:S02]  /*00d0*/  LOP3.LUT R3, R12.reuse, 0x14, RZ, 0xfc, !PT ;  /* 0x000000140c037812 */ /* 0x040fe400078efcff */
[C---:B------:R-:W-:Y:S02]  /*00e0*/  LOP3.LUT R11, R12.reuse, 0x4, RZ, 0xfc, !PT ;  /* 0x000000040c0b7812 */ /* 0x040fe400078efcff */
[C---:B------:R-:W-:Y:S01]  /*00f0*/  LOP3.LUT R7, R12.reuse, 0x8, RZ, 0xfc, !PT ;  /* 0x000000080c077812 */ /* 0x040fe200078efcff */
[----:B------:R0:W2:Y:S01]  /*0100*/  LDG.E.U16 R4, desc[UR10][R14.64] ;  /* 0x0000000a0e047981 */ /* 0x0000a2000c1e1500 */
[C---:B------:R-:W-:Y:S01]  /*0110*/  IMAD.SHL.U32 R16, R5.reuse, 0x10, RZ ;  /* 0x0000001005107824 */ /* 0x040fe200078e00ff */
[----:B------:R-:W-:Y:S01]  /*0120*/  LEA R30, P3, R5, UR4, 0x5 ;  /* 0x00000004051e7c11 */ /* 0x000fe2000f8628ff */
[----:B------:R-:W-:Y:S01]  /*0130*/  IMAD.SHL.U32 R6, R11, 0x10, RZ ;  /* 0x000000100b067824 */ /* 0x000fe200078e00ff */
[----:B------:R-:W-:Y:S01]  /*0140*/  LEA R32, P4, R3, UR4, 0x5 ;  /* 0x0000000403207c11 */ /* 0x000fe2000f8828ff */
[----:B------:R-:W-:Y:S01]  /*0150*/  IMAD.SHL.U32 R8, R7, 0x10, RZ ;  /* 0x0000001007087824 */ /* 0x000fe200078e00ff */
[----:B------:R-:W-:-:S02]  /*0160*/  LOP3.LUT R23, R12, 0x18, RZ, 0xfc, !PT ;  /* 0x000000180c177812 */ /* 0x000fc400078efcff */
[C---:B------:R-:W-:Y:S01]  /*0170*/  LOP3.LUT R9, R12.reuse, 0xc, RZ, 0xfc, !PT ;  /* 0x0000000c0c097812 */ /* 0x040fe200078efcff */
[----:B0-----:R-:W-:Y:S01]  /*0180*/  IMAD.SHL.U32 R14, R3, 0x10, RZ ;  /* 0x00000010030e7824 */ /* 0x001fe200078e00ff */
[----:B------:R-:W-:Y:S02]  /*0190*/  LEA R24, P0, R11, UR4, 0x5 ;  /* 0x000000040b187c11 */ /* 0x000fe4000f8028ff */
[----:B------:R-:W-:Y:S02]  /*01a0*/  LEA R26, P1, R7, UR4, 0x5 ;  /* 0x00000004071a7c11 */ /* 0x000fe4000f8228ff */
[----:B------:R-:W-:Y:S02]  /*01b0*/  LOP3.LUT R21, R12, 0x1c, RZ, 0xfc, !PT ;  /* 0x0000001c0c157812 */ /* 0x000fe400078efcff */
[----:B------:R-:W-:Y:S02]  /*01c0*/  LEA.HI.X R31, R16, UR5, RZ, 0x1, P3 ;  /* 0x00000005101f7c11 */ /* 0x000fe400098f0cff */
[----:B------:R-:W-:Y:S01]  /*01d0*/  LEA.HI.X R33, R14, UR5, RZ, 0x1, P4 ;  /* 0x000000050e217c11 */ /* 0x000fe2000a0f0cff */
[----:B------:R-:W-:Y:S01]  /*01e0*/  IMAD.SHL.U32 R14, R23, 0x10, RZ ;  /* 0x00000010170e7824 */ /* 0x000fe200078e00ff */
[C---:B------:R-:W-:Y:S01]  /*01f0*/  SHF.L.U32 R10, R9.reuse, 0x4, RZ ;  /* 0x00000004090a7819 */ /* 0x040fe200000006ff */
[----:B------:R-:W-:Y:S01]  /*0200*/  IMAD.WIDE.U32 R30, R0, 0x2, R30 ;  /* 0x00000002001e7825 */ /* 0x000fe200078e001e */
[----:B------:R-:W-:-:S02]  /*0210*/  LEA R28, P2, R9, UR4, 0x5 ;  /* 0x00000004091c7c11 */ /* 0x000fc4000f8428ff */
[----:B------:R-:W-:Y:S01]  /*0220*/  LEA.HI.X R25, R6, UR5, RZ, 0x1, P0 ;  /* 0x0000000506197c11 */ /* 0x000fe200080f0cff */
[----:B------:R-:W-:Y:S01]  /*0230*/  IMAD.WIDE.U32 R32, R0, 0x2, R32 ;  /* 0x0000000200207825 */ /* 0x000fe200078e0020 */
[----:B------:R-:W-:Y:S01]  /*0240*/  LEA.HI.X R27, R8, UR5, RZ, 0x1, P1 ;  /* 0x00000005081b7c11 */ /* 0x000fe200088f0cff */
[----:B------:R0:W3:Y:S01]  /*0250*/  LDG.E.U16 R30, desc[UR10][R30.64] ;  /* 0x0000000a1e1e7981 */ /* 0x0000e2000c1e1500 */
[----:B------:R-:W-:Y:S01]  /*0260*/  LOP3.LUT R17, R12, 0x24, RZ, 0xfc, !PT ;  /* 0x000000240c117812 */ /* 0x000fe200078efcff */
[----:B------:R-:W-:Y:S01]  /*0270*/  IMAD.WIDE.U32 R24, R0, 0x2, R24 ;  /* 0x0000000200187825 */ /* 0x000fe200078e0018 */
[C---:B------:R-:W-:Y:S01]  /*0280*/  LOP3.LUT R15, R12.reuse, 0x28, RZ, 0xfc, !PT ;  /* 0x000000280c0f7812 */ /* 0x040fe200078efcff */
[----:B------:R4:W5:Y:S01]  /*0290*/  LDG.E.U16 R32, desc[UR10][R32.64] ;  /* 0x0000000a20207981 */ /* 0x000962000c1e1500 */
[----:B------:R-:W-:Y:S02]  /*02a0*/  LOP3.LUT R19, R12, 0x20, RZ, 0xfc, !PT ;  /* 0x000000200c137812 */ /* 0x000fe400078efcff */
[----:B------:R-:W-:-:S02]  /*02b0*/  LEA R34, P0, R23, UR4, 0x5 ;  /* 0x0000000417227c11 */ /* 0x000fc4000f8028ff */
[C---:B------:R-:W-:Y:S02]  /*02c0*/  SHF.L.U32 R16, R21.reuse, 0x4, RZ ;  /* 0x0000000415107819 */ /* 0x040fe400000006ff */
[----:B------:R-:W-:Y:S01]  /*02d0*/  LEA R36, P1, R21, UR4, 0x5 ;  /* 0x0000000415247c11 */ /* 0x000fe2000f8228ff */
[----:B------:R-:W-:Y:S01]  /*02e0*/  IMAD.SHL.U32 R20, R17, 0x10, RZ ;  /* 0x0000001011147824 */ /* 0x000fe200078e00ff */
[----:B------:R-:W-:Y:S01]  /*02f0*/  LEA.HI.X R29, R10, UR5, RZ, 0x1, P2 ;  /* 0x000000050a1d7c11 */ /* 0x000fe200090f0cff */
[----:B------:R-:W-:Y:S01]  /*0300*/  IMAD.SHL.U32 R22, R15, 0x10, RZ ;  /* 0x000000100f167824 */ /* 0x000fe200078e00ff */
[----:B------:R-:W-:Y:S01]  /*0310*/  LEA.HI.X R35, R14, UR5, RZ, 0x1, P0 ;  /* 0x000000050e237c11 */ /* 0x000fe200080f0cff */
[----:B------:R-:W-:Y:S01]  /*0320*/  IMAD.SHL.U32 R18, R19, 0x10, RZ ;  /* 0x0000001013127824 */ /* 0x000fe200078e00ff */
[----:B------:R-:W-:Y:S01]  /*0330*/  LEA.HI.X R37, R16, UR5, RZ, 0x1, P1 ;  /* 0x0000000510257c11 */ /* 0x000fe200088f0cff */
[C---:B------:R-:W-:Y:S01]  /*0340*/  IMAD.WIDE.U32 R26, R0.reuse, 0x2, R26 ;  /* 0x00000002001a7825 */ /* 0x040fe200078e001a */
[----:B------:R-:W-:Y:S01]  /*0350*/  LEA R40, P3, R17, UR4, 0x5 ;  /* 0x0000000411287c11 */ /* 0x000fe2000f8628ff */
[----:B------:R-:W5:Y:S01]  /*0360*/  LDG.E.U16 R6, desc[UR10][R24.64] ;  /* 0x0000000a18067981 */ /* 0x000f62000c1e1500 */
[----:B------:R-:W-:Y:S01]  /*0370*/  LEA R42, P4, R15, UR4, 0x5 ;  /* 0x000000040f2a7c11 */ /* 0x000fe2000f8828ff */
[----:B------:R-:W-:Y:S01]  /*0380*/  IMAD.WIDE.U32 R28, R0, 0x2, R28 ;  /* 0x00000002001c7825 */ /* 0x000fe200078e001c */
[----:B------:R-:W-:Y:S01]  /*0390*/  LEA R38, P2, R19, UR4, 0x5 ;  /* 0x0000000413267c11 */ /* 0x000fe2000f8428ff */
[----:B------:R1:W5:Y:S01]  /*03a0*/  LDG.E.U16 R8, desc[UR10][R26.64] ;  /* 0x0000000a1a087981 */ /* 0x000362000c1e1500 */
[----:B------:R-:W-:Y:S01]  /*03b0*/  LEA.HI.X R41, R20, UR5, RZ, 0x1, P3 ;  /* 0x0000000514297c11 */ /* 0x000fe200098f0cff */
[----:B------:R-:W-:Y:S01]  /*03c0*/  IMAD.WIDE.U32 R34, R0, 0x2, R34 ;  /* 0x0000000200227825 */ /* 0x000fe200078e0022 */
[----:B------:R-:W-:Y:S01]  /*03d0*/  LEA.HI.X R43, R22, UR5, RZ, 0x1, P4 ;  /* 0x00000005162b7c11 */ /* 0x000fe2000a0f0cff */
[----:B------:R1:W5:Y:S01]  /*03e0*/  LDG.E.U16 R10, desc[UR10][R28.64] ;  /* 0x0000000a1c0a7981 */ /* 0x000362000c1e1500 */
[----:B0-----:R-:W-:Y:S01]  /*03f0*/  LOP3.LUT R31, R12, 0x30, RZ, 0xfc, !PT ;  /* 0x000000300c1f7812 */ /* 0x001fe200078efcff */
[----:B------:R-:W-:Y:S01]  /*0400*/  IMAD.WIDE.U32 R36, R0, 0x2, R36 ;  /* 0x0000000200247825 */ /* 0x000fe200078e0024 */
[----:B------:R-:W-:Y:S01]  /*0410*/  LEA.HI.X R39, R18, UR5, RZ, 0x1, P2 ;  /* 0x0000000512277c11 */ /* 0x000fe200090f0cff */
[----:B------:R0:W5:Y:S01]  /*0420*/  LDG.E.U16 R16, desc[UR10][R34.64] ;  /* 0x0000000a22107981 */ /* 0x000162000c1e1500 */
[----:B----4-:R-:W-:Y:S01]  /*0430*/  LOP3.LUT R33, R12, 0x2c, RZ, 0xfc, !PT ;  /* 0x0000002c0c217812 */ /* 0x010fe200078efcff */
[----:B------:R-:W-:Y:S01]  /*0440*/  IMAD.WIDE.U32 R40, R0, 0x2, R40 ;  /* 0x0000000200287825 */ /* 0x000fe200078e0028 */
[C---:B-1----:R-:W-:Y:S01]  /*0450*/  LOP3.LUT R27, R12.reuse, 0x38, RZ, 0xfc, !PT ;  /* 0x000000380c1b7812 */ /* 0x042fe200078efcff */
[----:B------:R1:W4:Y:S01]  /*0460*/  LDG.E.U16 R18, desc[UR10][R36.64] ;  /* 0x0000000a24127981 */ /* 0x000322000c1e1500 */
[----:B------:R-:W-:Y:S01]  /*0470*/  LOP3.LUT R25, R12, 0x3c, RZ, 0xfc, !PT ;  /* 0x0000003c0c197812 */ /* 0x000fe200078efcff */
[----:B------:R-:W-:Y:S01]  /*0480*/  IMAD.WIDE.U32 R42, R0, 0x2, R42 ;  /* 0x00000002002a7825 */ /* 0x000fe200078e002a */
[----:B------:R-:W-:Y:S01]  /*0490*/  LOP3.LUT R29, R12, 0x34, RZ, 0xfc, !PT ;  /* 0x000000340c1d7812 */ /* 0x000fe200078efcff */
[----:B------:R1:W4:Y:S01]  /*04a0*/  LDG.E.U16 R22, desc[UR10][R40.64] ;  /* 0x0000000a28167981 */ /* 0x000322000c1e1500 */
[----:B------:R-:W-:Y:S01]  /*04b0*/  SHF.L.U32 R12, R33, 0x4, RZ ;  /* 0x00000004210c7819 */ /* 0x000fe200000006ff */
[----:B------:R-:W-:Y:S01]  /*04c0*/  IMAD.SHL.U32 R14, R31, 0x10, RZ ;  /* 0x000000101f0e7824 */ /* 0x000fe200078e00ff */
[----:B0-----:R-:W-:Y:S01]  /*04d0*/  LEA R34, P0, R33, UR4, 0x5 ;  /* 0x0000000421227c11 */ /* 0x001fe2000f8028ff */
[----:B------:R-:W-:Y:S01]  /*04e0*/  IMAD.WIDE.U32 R38, R0, 0x2, R38 ;  /* 0x0000000200267825 */ /* 0x000fe200078e0026 */
[----:B------:R0:W4:Y:S01]  /*04f0*/  LDG.E.U16 R24, desc[UR10][R42.64] ;  /* 0x0000000a2a187981 */ /* 0x000122000c1e1500 */
[----:B-1----:R-:W-:-:S02]  /*0500*/  LEA R36, P1, R31, UR4, 0x5 ;  /* 0x000000041f247c11 */ /* 0x002fc4000f8228ff */
[----:B------:R-:W-:Y:S01]  /*0510*/  IMAD.SHL.U32 R28, R27, 0x10, RZ ;  /* 0x000000101b1c7824 */ /* 0x000fe200078e00ff */
[----:B------:R-:W-:Y:S01]  /*0520*/  LEA.HI.X R35, R12, UR5, RZ, 0x1, P0 ;  /* 0x000000050c237c11 */ /* 0x000fe200080f0cff */
[----:B------:R1:W4:Y:S01]  /*0530*/  LDG.E.U16 R20, desc[UR10][R38.64] ;  /* 0x0000000a26147981 */ /* 0x000322000c1e1500 */
[----:B------:R-:W-:Y:S01]  /*0540*/  LEA.HI.X R37, R14, UR5, RZ, 0x1, P1 ;  /* 0x000000050e257c11 */ /* 0x000fe200088f0cff */
[----:B------:R-:W-:Y:S01]  /*0550*/  IMAD.SHL.U32 R26, R29, 0x10, RZ ;  /* 0x000000101d1a7824 */ /* 0x000fe200078e00ff */
[----:B------:R-:W-:Y:S02]  /*0560*/  LEA R40, P0, R27, UR4, 0x5 ;  /* 0x000000041b287c11 */ /* 0x000fe4000f8028ff */
[C---:B------:R-:W-:Y:S02]  /*0570*/  SHF.L.U32 R12, R25.reuse, 0x4, RZ ;  /* 0x00000004190c7819 */ /* 0x040fe400000006ff */
[----:B0-----:R-:W-:Y:S02]  /*0580*/  LEA R42, P1, R25, UR4, 0x5 ;  /* 0x00000004192a7c11 */ /* 0x001fe4000f8228ff */
[----:B-1----:R-:W-:Y:S01]  /*0590*/  LEA R38, P2, R29, UR4, 0x5 ;  /* 0x000000041d267c11 */ /* 0x002fe2000f8428ff */
[----:B------:R-:W-:Y:S01]  /*05a0*/  IMAD.WIDE.U32 R36, R0, 0x2, R36 ;  /* 0x0000000200247825 */ /* 0x000fe200078e0024 */
[----:B------:R-:W-:-:S02]  /*05b0*/  LEA.HI.X R41, R28, UR5, RZ, 0x1, P0 ;  /* 0x000000051c297c11 */ /* 0x000fc400080f0cff */
[----:B------:R-:W-:Y:S01]  /*05c0*/  LEA.HI.X R43, R12, UR5, RZ, 0x1, P1 ;  /* 0x000000050c2b7c11 */ /* 0x000fe200088f0cff */
[C---:B------:R-:W-:Y:S01]  /*05d0*/  IMAD.SHL.U32 R50, R13.reuse, 0x8, RZ ;  /* 0x000000080d327824 */ /* 0x040fe200078e00ff */
[----:B------:R-:W-:Y:S02]  /*05e0*/  LEA.HI.X R39, R26, UR5, RZ, 0x1, P2 ;  /* 0x000000051a277c11 */ /* 0x000fe400090f0cff */
[----:B------:R-:W-:Y:S01]  /*05f0*/  LEA R44, P0, R13, R58, 0x4 ;  /* 0x0000003a0d2c7211 */ /* 0x000fe200078020ff */
[----:B------:R-:W-:Y:S01]  /*0600*/  IMAD.WIDE.U32 R34, R0, 0x2, R34 ;  /* 0x0000000200227825 */ /* 0x000fe200078e0022 */
[----:B------:R0:W4:Y:S01]  /*0610*/  LDG.E.U16 R26, desc[UR10][R36.64] ;  /* 0x0000000a241a7981 */ /* 0x000122000c1e1500 */
[----:B------:R-:W-:Y:S02]  /*0620*/  LOP3.LUT R12, R2, 0x1f, RZ, 0xc0, !PT ;  /* 0x0000001f020c7812 */ /* 0x000fe400078ec0ff */
[----:B------:R-:W-:Y:S01]  /*0630*/  IMAD.WIDE.U32 R40, R0, 0x2, R40 ;  /* 0x0000000200287825 */ /* 0x000fe200078e0028 */
[----:B------:R-:W-:Y:S01]  /*0640*/  LEA.HI.X R45, R50, R59, RZ, 0x1, P0 ;  /* 0x0000003b322d7211 */ /* 0x000fe200000f0cff */
[----:B------:R1:W4:Y:S02]  /*0650*/  LDG.E.U16 R14, desc[UR10][R34.64] ;  /* 0x0000000a220e7981 */ /* 0x000324000c1e1500 */
[----:B------:R-:W-:-:S02]  /*0660*/  IMAD.WIDE.U32 R42, R0, 0x2, R42 ;  /* 0x00000002002a7825 */ /* 0x000fc400078e002a */
[----:B------:R1:W4:Y:S01]  /*0670*/  LDG.E.U16 R48, desc[UR10][R40.64] ;  /* 0x0000000a28307981 */ /* 0x000322000c1e1500 */
[----:B0-----:R-:W-:Y:S01]  /*0680*/  LEA R36, P0, R11, R58, 0x9 ;  /* 0x0000003a0b247211 */ /* 0x001fe200078048ff */
[----:B------:R-:W-:-:S04]  /*0690*/  IMAD.WIDE.U32 R38, R0, 0x2, R38 ;  /* 0x0000000200267825 */ /* 0x000fc800078e0026 */
[----:B------:R-:W-:Y:S01]  /*06a0*/  IMAD.SHL.U32 R52, R11, 0x100, RZ ;  /* 0x000001000b347824 */ /* 0x000fe200078e00ff */
[----:B------:R0:W4:Y:S01]  /*06b0*/  LDG.E.U16 R28, desc[UR10][R38.64] ;  /* 0x0000000a261c7981 */ /* 0x000122000c1e1500 */
[C---:B------:R-:W-:Y:S01]  /*06c0*/  IMAD.SHL.U32 R54, R7.reuse, 0x100, RZ ;  /* 0x0000010007367824 */ /* 0x040fe200078e00ff */
[-C--:B------:R-:W-:Y:S01]  /*06d0*/  LEA R46, P1, R7, R58.reuse, 0x9 ;  /* 0x0000003a072e7211 */ /* 0x080fe200078248ff */
[----:B-1----:R-:W-:Y:S01]  /*06e0*/  IMAD.WIDE.U32 R34, R12, 0x2, R44 ;  /* 0x000000020c227825 */ /* 0x002fe200078e002c */
[----:B------:R-:W4:Y:S01]  /*06f0*/  LDG.E.U16 R42, desc[UR10][R42.64] ;  /* 0x0000000a2a2a7981 */ /* 0x000f22000c1e1500 */
[----:B------:R-:W-:Y:S02]  /*0700*/  LEA.HI.X R37, R52, R59, RZ, 0x1, P0 ;  /* 0x0000003b34257211 */ /* 0x000fe400000f0cff */
[C---:B------:R-:W-:Y:S01]  /*0710*/  SHF.L.U32 R44, R9.reuse, 0x8, RZ ;  /* 0x00000008092c7819 */ /* 0x040fe200000006ff */
[----:B------:R-:W4:Y:S01]  /*0720*/  LDG.E.U16 R45, desc[UR10][R34.64+0x40] ;  /* 0x0000400a222d7981 */ /* 0x000f22000c1e1500 */
[----:B------:R-:W-:-:S02]  /*0730*/  LEA R40, P0, R9, R58, 0x9 ;  /* 0x0000003a09287211 */ /* 0x000fc400078048ff */
[-C--:B------:R-:W-:Y:S01]  /*0740*/  LEA.HI.X R47, R54, R59.reuse, RZ, 0x1, P1 ;  /* 0x0000003b362f7211 */ /* 0x080fe200008f0cff */
[----:B------:R-:W4:Y:S01]  /*0750*/  LDG.E.U16 R49, desc[UR10][R34.64+0x80] ;  /* 0x0000800a22317981 */ /* 0x000f22000c1e1500 */
[----:B------:R-:W-:Y:S01]  /*0760*/  LEA.HI.X R41, R44, R59, RZ, 0x1, P0 ;  /* 0x0000003b2c297211 */ /* 0x000fe200000f0cff */
[C---:B------:R-:W-:Y:S02]  /*0770*/  IMAD.WIDE.U32 R36, R12.reuse, 0x2, R36 ;  /* 0x000000020c247825 */ /* 0x040fe400078e0024 */
[----:B------:R-:W4:Y:S02]  /*0780*/  LDG.E.U16 R43, desc[UR10][R34.64] ;  /* 0x0000000a222b7981 */ /* 0x000f24000c1e1500 */
[C---:B0-----:R-:W-:Y:S02]  /*0790*/  IMAD.WIDE.U32 R38, R12.reuse, 0x2, R46 ;  /* 0x000000020c267825 */ /* 0x041fe400078e002e */
[----:B------:R-:W4:Y:S04]  /*07a0*/  LDG.E.U16 R51, desc[UR10][R34.64+0xc0] ;  /* 0x0000c00a22337981 */ /* 0x000f28000c1e1500 */
[----:B------:R-:W4:Y:S04]  /*07b0*/  LDG.E.U16 R53, desc[UR10][R34.64+0x100] ;  /* 0x0001000a22357981 */ /* 0x000f28000c1e1500 */
[----:B------:R-:W4:Y:S04]  /*07c0*/  LDG.E.U16 R55, desc[UR10][R34.64+0x140] ;  /* 0x0001400a22377981 */ /* 0x000f28000c1e1500 */
[----:B------:R-:W4:Y:S04]  /*07d0*/  LDG.E.U16 R56, desc[UR10][R34.64+0x180] ;  /* 0x0001800a22387981 */ /* 0x000f28000c1e1500 */
[----:B------:R0:W4:Y:S04]  /*07e0*/  LDG.E.U16 R57, desc[UR10][R34.64+0x1c0] ;  /* 0x0001c00a22397981 */ /* 0x000128000c1e1500 */
[----:B------:R-:W4:Y:S04]  /*07f0*/  LDG.E.U16 R46, desc[UR10][R36.64] ;  /* 0x0000000a242e7981 */ /* 0x000f28000c1e1500 */
[----:B------:R-:W4:Y:S01]  /*0800*/  LDG.E.U16 R47, desc[UR10][R36.64+0x40] ;  /* 0x0000400a242f7981 */ /* 0x000f22000c1e1500 */
[----:B0-----:R-:W-:-:S03]  /*0810*/  IMAD.WIDE.U32 R34, R12, 0x2, R40 ;  /* 0x000000020c227825 */ /* 0x001fc600078e0028 */
[----:B------:R-:W4:Y:S04]  /*0820*/  LDG.E.U16 R58, desc[UR10][R36.64+0x80] ;  /* 0x0000800a243a7981 */ /* 0x000f28000c1e1500 */
        /* <DEDUP_REMOVED lines=12> */
[----:B------:R0:W4:Y:S04]  /*08f0*/  LDG.E.U16 R69, desc[UR10][R38.64+0x1c0] ;  /* 0x0001c00a26457981 */ /* 0x000128000c1e1500 */
[----:B------:R-:W4:Y:S04]  /*0900*/  LDG.E.U16 R70, desc[UR10][R34.64] ;  /* 0x0000000a22467981 */ /* 0x000f28000c1e1500 */
[----:B------:R-:W4:Y:S04]  /*0910*/  LDG.E.U16 R36, desc[UR10][R34.64+0x40] ;  /* 0x0000400a22247981 */ /* 0x000f28000c1e1500 */
[----:B------:R-:W4:Y:S04]  /*0920*/  LDG.E.U16 R37, desc[UR10][R34.64+0x80] ;  /* 0x0000800a22257981 */ /* 0x000f28000c1e1500 */
[----:B------:R-:W4:Y:S04]  /*0930*/  LDG.E.U16 R71, desc[UR10][R34.64+0xc0] ;  /* 0x0000c00a22477981 */ /* 0x000f28000c1e1500 */
[----:B------:R-:W4:Y:S04]  /*0940*/  LDG.E.U16 R72, desc[UR10][R34.64+0x100] ;  /* 0x0001000a22487981 */ /* 0x000f28000c1e1500 */
[----:B------:R-:W4:Y:S04]  /*0950*/  LDG.E.U16 R73, desc[UR10][R34.64+0x140] ;  /* 0x0001400a22497981 */ /* 0x000f28000c1e1500 */
[----:B------:R-:W4:Y:S04]  /*0960*/  LDG.E.U16 R74, desc[UR10][R34.64+0x180] ;  /* 0x0001800a224a7981 */ /* 0x000f28000c1e1500 */
[----:B------:R1:W4:Y:S01]  /*0970*/  LDG.E.U16 R75, desc[UR10][R34.64+0x1c0] ;  /* 0x0001c00a224b7981 */ /* 0x000322000c1e1500 */
[----:B------:R-:W1:Y:S01]  /*0980*/  S2UR UR8, SR_CgaCtaId ;  /* 0x00000000000879c3 */ /* 0x000e620000008800 */
[----:B------:R-:W-:-:S02]  /*0990*/  IMAD.SHL.U32 R76, R2, 0x100, RZ ;  /* 0x00000100024c7824 */ /* 0x000fc400078e00ff */
[C---:B0-----:R-:W-:Y:S02]  /*09a0*/  IMAD.SHL.U32 R38, R2.reuse, 0x20, RZ ;  /* 0x0000002002267824 */ /* 0x041fe400078e00ff */
[----:B------:R-:W-:Y:S01]  /*09b0*/  IMAD.SHL.U32 R39, R2, 0x10, RZ ;  /* 0x0000001002277824 */ /* 0x000fe200078e00ff */
[----:B------:R-:W-:Y:S02]  /*09c0*/  LOP3.LUT R76, R76, 0x1800, RZ, 0xc0, !PT ;  /* 0x000018004c4c7812 */ /* 0x000fe400078ec0ff */
[----:B------:R-:W-:Y:S02]  /*09d0*/  LOP3.LUT R38, R38, 0x60, RZ, 0xc0, !PT ;  /* 0x0000006026267812 */ /* 0x000fe400078ec0ff */
[--C-:B------:R-:W-:Y:S02]  /*09e0*/  LOP3.LUT R79, R76, 0x70, R39.reuse, 0xf8, !PT ;  /* 0x000000704c4f7812 */ /* 0x100fe400078ef827 */
[----:B------:R-:W-:Y:S01]  /*09f0*/  LOP3.LUT R77, R38, 0x780, R39, 0xf8, !PT ;  /* 0x00000780264d7812 */ /* 0x000fe200078ef827 */
[----:B------:R-:W-:Y:S01]  /*0a00*/  IMAD R39, R13, 0x2, R12 ;  /* 0x000000020d277824 */ /* 0x000fe200078e020c */
[--C-:B------:R-:W-:Y:S01]  /*0a10*/  SHF.R.S32.HI R78, RZ, 0x5, R2.reuse ;  /* 0x00000005ff4e7819 */ /* 0x100fe20000011402 */
[----:B------:R-:W-:Y:S01]  /*0a20*/  UMOV UR4, 0x400 ;  /* 0x0000040000047882 */ /* 0x000fe20000000000 */
[----:B------:R-:W-:Y:S01]  /*0a30*/  SHF.R.S32.HI R38, RZ, 0x2, R2 ;  /* 0x00000002ff267819 */ /* 0x000fe20000011402 */
[----:B------:R-:W-:Y:S01]  /*0a40*/  IMAD.SHL.U32 R39, R39, 0x2, RZ ;  /* 0x0000000227277824 */ /* 0x000fe200078e00ff */
[----:B-1----:R-:W-:Y:S01]  /*0a50*/  SHF.L.U32 R34, R2, 0x1, RZ ;  /* 0x0000000102227819 */ /* 0x002fe200000006ff */
[--C-:B------:R-:W-:Y:S01]  /*0a60*/  IMAD R35, R0, 0x2, R13.reuse ;  /* 0x0000000200237824 */ /* 0x100fe200078e020d */
[----:B------:R-:W-:-:S02]  /*0a70*/  SHF.R.U32.HI R2, RZ, 0x1, R13 ;  /* 0x00000001ff027819 */ /* 0x000fc4000001160d */
[----:B------:R-:W-:Y:S01]  /*0a80*/  SGXT R78, R78, 0x1 ;  /* 0x000000014e4e781a */ /* 0x000fe20000000200 */
[----:B------:R-:W-:Y:S01]  /*0a90*/  ULEA UR8, UR8, UR4, 0x18 ;  /* 0x0000000408087291 */ /* 0x000fe2000f8ec03f */
[----:B------:R-:W-:Y:S02]  /*0aa0*/  SGXT R0, R38, 0x1 ;  /* 0x000000012600781a */ /* 0x000fe40000000200 */
[----:B------:R-:W-:Y:S02]  /*0ab0*/  LOP3.LUT R38, R34, 0x80, RZ, 0xc0, !PT ;  /* 0x0000008022267812 */ /* 0x000fe400078ec0ff */
[----:B------:R-:W-:Y:S02]  /*0ac0*/  LOP3.LUT R34, R39, R2, RZ, 0x3c, !PT ;  /* 0x0000000227227212 */ /* 0x000fe400078e3cff */
[----:B------:R-:W-:Y:S02]  /*0ad0*/  LOP3.LUT R39, R35, 0x10, RZ, 0x3c, !PT ;  /* 0x0000001023277812 */ /* 0x000fe400078e3cff */
[----:B------:R-:W-:-:S04]  /*0ae0*/  LOP3.LUT R79, R79, 0x2010, R78, 0x78, !PT ;  /* 0x000020104f4f7812 */ /* 0x000fc800078e784e */
[----:B------:R-:W-:Y:S01]  /*0af0*/  IADD3 R2, R79, UR8, R38 ;  /* 0x000000084f027c10 */ /* 0x000fe2000fffe026 */
[----:B--2---:R-:W-:Y:S04]  /*0b00*/  STS.U16 [R35+UR8+0x2000], R4 ;  /* 0x0020000423007988 */ /* 0x004fe80008000408 */
[----:B---3--:R-:W-:Y:S04]  /*0b10*/  STS.U16 [R35+UR8+0x2200], R30 ;  /* 0x0022001e23007988 */ /* 0x008fe80008000408 */
[----:B-----5:R-:W-:Y:S04]  /*0b20*/  STS.U16 [R35+UR8+0x2100], R8 ;  /* 0x0021000823007988 */ /* 0x020fe80008000408 */
[----:B------:R-:W-:Y:S04]  /*0b30*/  STS.U16 [R35+UR8+0x2300], R16 ;  /* 0x0023001023007988 */ /* 0x000fe80008000408 */
[----:B----4-:R-:W-:Y:S04]  /*0b40*/  STS.U16 [R35+UR8+0x2500], R24 ;  /* 0x0025001823007988 */ /* 0x010fe80008000408 */
[----:B------:R-:W-:Y:S04]  /*0b50*/  STS.U16 [R35+UR8+0x2400], R20 ;  /* 0x0024001423007988 */ /* 0x000fe80008000408 */
        /* <DEDUP_REMOVED lines=9> */
[----:B------:R0:W-:Y:S02]  /*0bf0*/  STS.U16 [R39+UR8+0x2780], R42 ;  /* 0x0027802a27007988 */ /* 0x0001e40008000408 */
[----:B0-----:R-:W0:Y:S02]  /*0c00*/  LDC.64 R38, c[0x0][0x220] ;  /* 0x00008800ff267b82 */ /* 0x001e240000000a00 */
[----:B------:R-:W-:Y:S04]  /*0c10*/  STS.U16 [R34+UR8], R43 ;  /* 0x0000002b22007988 */ /* 0x000fe80008000408 */
        /* <DEDUP_REMOVED lines=30> */
[----:B------:R1:W-:Y:S01]  /*0e00*/  STS.U16 [R34+UR8+0x1e00], R75 ;  /* 0x001e004b22007988 */ /* 0x0003e20008000408 */
[----:B0-----:R-:W-:-:S02]  /*0e10*/  LEA R174, P0, R13, R38, 0x5 ;  /* 0x000000260dae7211 */ /* 0x001fc400078028ff */
[-C--:B------:R-:W-:Y:S01]  /*0e20*/  LEA R172, P3, R11, R38.reuse, 0xa ;  /* 0x000000260bac7211 */ /* 0x080fe200078650ff */
[----:B------:R-:W-:Y:S01]  /*0e30*/  IMAD.SHL.U32 R14, R21, 0x100, RZ ;  /* 0x00000100150e7824 */ /* 0x000fe200078e00ff */
[----:B------:R-:W-:Y:S01]  /*0e40*/  UIADD3 UR4, UR8, 0x2000, URZ ;  /* 0x0000200008047890 */ /* 0x000fe2000fffe03f */
[-C--:B------:R-:W-:Y:S01]  /*0e50*/  LEA.HI.X R175, R50, R39.reuse, RZ, 0x2, P0 ;  /* 0x0000002732af7211 */ /* 0x080fe200000f14ff */
[----:B------:R-:W-:Y:S01]  /*0e60*/  USHF.R.U32.HI UR5, URZ, 0x4, UR8 ;  /* 0x000000043f057899 */ /* 0x000fe20008011608 */
[----:B------:R-:W-:Y:S01]  /*0e70*/  IMAD.SHL.U32 R6, R3, 0x100, RZ ;  /* 0x0000010003067824 */ /* 0x000fe200078e00ff */
[----:B------:R-:W-:Y:S01]  /*0e80*/  LEA R160, P2, R21, R38, 0xa ;  /* 0x0000002615a07211 */ /* 0x000fe200078450ff */
[----:B------:R-:W-:Y:S01]  /*0e90*/  IMAD.SHL.U32 R8, R23, 0x100, RZ ;  /* 0x0000010017087824 */ /* 0x000fe200078e00ff */
[----:B------:R-:W-:Y:S02]  /*0ea0*/  LEA.HI.X R173, R52, R39, RZ, 0x2, P3 ;  /* 0x0000002734ad7211 */ /* 0x000fe400018f14ff */
[----:B------:R-:W-:-:S02]  /*0eb0*/  SHF.L.U32 R4, R5, 0x8, RZ ;  /* 0x0000000805047819 */ /* 0x000fc400000006ff */
[----:B------:R-:W-:Y:S02]  /*0ec0*/  SHF.L.U32 R16, R19, 0x8, RZ ;  /* 0x0000000813107819 */ /* 0x000fe400000006ff */
[-C--:B------:R-:W-:Y:S02]  /*0ed0*/  LEA R170, P4, R7, R38.reuse, 0xa ;  /* 0x0000002607aa7211 */ /* 0x080fe400078850ff */
[-C--:B------:R-:W-:Y:S02]  /*0ee0*/  LEA R168, P5, R9, R38.reuse, 0xa ;  /* 0x0000002609a87211 */ /* 0x080fe400078a50ff */
[-C--:B------:R-:W-:Y:S02]  /*0ef0*/  LEA R166, P6, R5, R38.reuse, 0xa ;  /* 0x0000002605a67211 */ /* 0x080fe400078c50ff */
[-C--:B------:R-:W-:Y:S02]  /*0f00*/  LEA R164, P0, R3, R38.reuse, 0xa ;  /* 0x0000002603a47211 */ /* 0x080fe400078050ff */
[----:B------:R-:W-:-:S02]  /*0f10*/  LEA R162, P1, R23, R38, 0xa ;  /* 0x0000002617a27211 */ /* 0x000fc400078250ff */
[----:B------:R-:W-:Y:S01]  /*0f20*/  LEA R158, P3, R19, R38, 0xa ;  /* 0x00000026139e7211 */ /* 0x000fe200078650ff */
[----:B------:R-:W-:Y:S01]  /*0f30*/  USHF.R.U32.HI UR4, URZ, 0x4, UR4 ;  /* 0x000000043f047899 */ /* 0x000fe20008011604 */
[-C--:B------:R-:W-:Y:S01]  /*0f40*/  LEA.HI.X R161, R14, R39.reuse, RZ, 0x2, P2 ;  /* 0x000000270ea17211 */ /* 0x080fe200010f14ff */
[----:B------:R-:W-:Y:S01]  /*0f50*/  USGXT.U32 UR5, UR5, 0xe ;  /* 0x0000000e0505789a */ /* 0x000fe20008000000 */
[----:B------:R-:W-:Y:S01]  /*0f60*/  IMAD.SHL.U32 R18, R17, 0x100, RZ ;  /* 0x0000010011127824 */ /* 0x000fe200078e00ff */
[----:B------:R-:W-:Y:S01]  /*0f70*/  SHF.L.U32 R24, R31, 0x8, RZ ;  /* 0x000000081f187819 */ /* 0x000fe200000006ff */
[----:B------:R-:W-:Y:S01]  /*0f80*/  IMAD.SHL.U32 R20, R15, 0x100, RZ ;  /* 0x000001000f147824 */ /* 0x000fe200078e00ff */
[-C--:B------:R-:W-:Y:S01]  /*0f90*/  LEA.HI.X R171, R54, R39.reuse, RZ, 0x2, P4 ;  /* 0x0000002736ab7211 */ /* 0x080fe200020f14ff */
[----:B------:R-:W-:Y:S01]  /*0fa0*/  IMAD.SHL.U32 R22, R33, 0x100, RZ ;  /* 0x0000010021167824 */ /* 0x000fe200078e00ff */
[-C--:B------:R-:W-:Y:S01]  /*0fb0*/  LEA.HI.X R169, R44, R39.reuse, RZ, 0x2, P5 ;  /* 0x000000272ca97211 */ /* 0x080fe200028f14ff */
[----:B------:R-:W-:Y:S01]  /*0fc0*/  IMAD.SHL.U32 R26, R29, 0x100, RZ ;  /* 0x000001001d1a7824 */ /* 0x000fe200078e00ff */
[-C--:B------:R-:W-:Y:S01]  /*0fd0*/  LEA.HI.X R167, R4, R39.reuse, RZ, 0x2, P6 ;  /* 0x0000002704a77211 */ /* 0x080fe200030f14ff */
[----:B------:R-:W-:Y:S01]  /*0fe0*/  IMAD.SHL.U32 R28, R27, 0x100, RZ ;  /* 0x000001001b1c7824 */ /* 0x000fe200078e00ff */
[-C--:B------:R-:W-:Y:S01]  /*0ff0*/  LEA.HI.X R165, R6, R39.reuse, RZ, 0x2, P0 ;  /* 0x0000002706a57211 */ /* 0x080fe200000f14ff */
[----:B------:R-:W-:Y:S01]  /*1000*/  IMAD.SHL.U32 R14, R25, 0x100, RZ ;  /* 0x00000100190e7824 */ /* 0x000fe200078e00ff */
[----:B------:R-:W-:-:S02]  /*1010*/  LEA.HI.X R163, R8, R39, RZ, 0x2, P1 ;  /* 0x0000002708a37211 */ /* 0x000fc400008f14ff */
[----:B------:R-:W-:Y:S02]  /*1020*/  LEA.HI.X R159, R16, R39, RZ, 0x2, P3 ;  /* 0x00000027109f7211 */ /* 0x000fe400018f14ff */
[-C--:B------:R-:W-:Y:S02]  /*1030*/  LEA R156, P4, R17, R38.reuse, 0xa ;  /* 0x00000026119c7211 */ /* 0x080fe400078850ff */
[-C--:B------:R-:W-:Y:S02]  /*1040*/  LEA R154, P5, R15, R38.reuse, 0xa ;  /* 0x000000260f9a7211 */ /* 0x080fe400078a50ff */
[-C--:B------:R-:W-:Y:S02]  /*1050*/  LEA R152, P6, R33, R38.reuse, 0xa ;  /* 0x0000002621987211 */ /* 0x080fe400078c50ff */
[-C--:B------:R-:W-:Y:S02]  /*1060*/  LEA R10, P0, R31, R38.reuse, 0xa ;  /* 0x000000261f0a7211 */ /* 0x080fe400078050ff */
[----:B------:R-:W-:-:S02]  /*1070*/  LEA R8, P1, R29, R38, 0xa ;  /* 0x000000261d087211 */ /* 0x000fc400078250ff */
[-C--:B------:R-:W-:Y:S02]  /*1080*/  LEA R6, P2, R27, R38.reuse, 0xa ;  /* 0x000000261b067211 */ /* 0x080fe400078450ff */
[----:B------:R-:W-:Y:S01]  /*1090*/  LEA R4, P3, R25, R38, 0xa ;  /* 0x0000002619047211 */ /* 0x000fe200078650ff */
[----:B------:R-:W-:Y:S02]  /*10a0*/  USGXT.U32 UR4, UR4, 0xe ;  /* 0x0000000e0404789a */ /* 0x000fe40008000000 */
[----:B------:R-:W-:Y:S01]  /*10b0*/  ULOP3.LUT UR6, UR5, 0x800000, URZ, 0xfc, !UPT ;  /* 0x0080000005067892 */ /* 0x000fe2000f8efc3f */
[----:B------:R-:W-:Y:S02]  /*10c0*/  LOP3.LUT R0, R77, 0x2010, R0, 0xf8, !PT ;  /* 0x000020104d007812 */ /* 0x000fe400078ef800 */
[-C--:B------:R-:W-:Y:S02]  /*10d0*/  LEA.HI.X R157, R18, R39.reuse, RZ, 0x2, P4 ;  /* 0x00000027129d7211 */ /* 0x080fe400020f14ff */
[----:B------:R-:W-:-:S02]  /*10e0*/  LEA.HI.X R155, R20, R39, RZ, 0x2, P5 ;  /* 0x00000027149b7211 */ /* 0x000fc400028f14ff */
[-C--:B------:R-:W-:Y:S02]  /*10f0*/  LEA.HI.X R153, R22, R39.reuse, RZ, 0x2, P6 ;  /* 0x0000002716997211 */ /* 0x080fe400030f14ff */
[-C--:B------:R-:W-:Y:S02]  /*1100*/  LEA.HI.X R11, R24, R39.reuse, RZ, 0x2, P0 ;  /* 0x00000027180b7211 */ /* 0x080fe400000f14ff */
[-C--:B------:R-:W-:Y:S02]  /*1110*/  LEA.HI.X R9, R26, R39.reuse, RZ, 0x2, P1 ;  /* 0x000000271a097211 */ /* 0x080fe400008f14ff */
[-C--:B------:R-:W-:Y:S02]  /*1120*/  LEA.HI.X R7, R28, R39.reuse, RZ, 0x2, P2 ;  /* 0x000000271c077211 */ /* 0x080fe400010f14ff */
[----:B------:R-:W-:Y:S01]  /*1130*/  LEA.HI.X R5, R14, R39, RZ, 0x2, P3 ;  /* 0x000000270e057211 */ /* 0x000fe200018f14ff */
[----:B------:R-:W-:Y:S06]  /*1140*/  BAR.SYNC.DEFER_BLOCKING 0x0 ;  /* 0x0000000000007b1d */ /* 0x000fec0000010000 */
[----:B------:R-:W-:Y:S01]  /*1150*/  UMOV UR5, 0xc0000010 ;  /* 0xc000001000057882 */ /* 0x000fe20000000000 */
[----:B------:R-:W-:Y:S01]  /*1160*/  UMOV UR7, 0x40000040 ;  /* 0x4000004000077882 */ /* 0x000fe20000000000 */
[----:B-1----:R-:W-:-:S06]  /*1170*/  WARPGROUP.ARRIVE ;  /* 0x00000000000079c5 */ /* 0x002fcc0000000000 */
[----:B------:R-:W-:Y:S01]  /*1180*/  HGMMA.64x256x16.F32 R24, gdesc[UR4].tnspB, RZ, !UPT, gsb0 ;  /* 0x43e00000041879f0 */ /* 0x000fe2000c0008ff */
[----:B------:R-:W-:-:S04]  /*1190*/  IMAD.WIDE.U32 R174, R12, 0x4, R174 ;  /* 0x000000040cae7825 */ /* 0x000fc800078e00ae */
        /* <DEDUP_REMOVED lines=14> */
[----:B------:R-:W-:Y:S01]  /*1280*/  IMAD.WIDE.U32 R4, R12, 0x4, R4 ;  /* 0x000000040c047825 */ /* 0x000fe200078e0004 */
[----:B------:R-:W-:Y:S01]  /*1290*/  LOP3.LUT R3, R0, 0x10, RZ, 0x3c, !PT ;  /* 0x0000001000037812 */ /* 0x000fe200078e3cff */
[----:B------:R-:W-:Y:S02]  /*12a0*/  WARPGROUP.DEPBAR.LE gsb0, 0x0 ;  /* 0x00008000000079c5 */ /* 0x000fe40000010000 */
[----:B------:R-:W-:Y:S01]  /*12b0*/  MOV R12, R24 ;  /* 0x00000018000c7202 */ /* 0x000fe20000000f00 */
[----:B------:R-:W-:Y:S02]  /*12c0*/  IMAD.MOV.U32 R13, RZ, RZ, R26 ;  /* 0x000000ffff0d7224 */ /* 0x000fe400078e001a */
[----:B------:R-:W-:Y:S02]  /*12d0*/  IMAD.MOV.U32 R14, RZ, RZ, R40 ;  /* 0x000000ffff0e7224 */ /* 0x000fe400078e0028 */
[----:B------:R-:W-:Y:S01]  /*12e0*/  IMAD.MOV.U32 R15, RZ, RZ, R42 ;  /* 0x000000ffff0f7224 */ /* 0x000fe200078e002a */
[----:B------:R-:W-:Y:S01]  /*12f0*/  BAR.SYNC.DEFER_BLOCKING 0x0 ;  /* 0x0000000000007b1d */ /* 0x000fe20000010000 */
[----:B------:R-:W-:Y:S01]  /*1300*/  MOV R16, R28 ;  /* 0x0000001c00107202 */ /* 0x000fe20000000f00 */
[----:B------:R-:W-:Y:S01]  /*1310*/  IMAD.MOV.U32 R17, RZ, RZ, R30 ;  /* 0x000000ffff117224 */ /* 0x000fe200078e001e */
[----:B------:R-:W-:Y:S01]  /*1320*/  MOV R20, R32 ;  /* 0x0000002000147202 */ /* 0x000fe20000000f00 */
[----:B------:R-:W-:-:S02]  /*1330*/  IMAD.MOV.U32 R18, RZ, RZ, R44 ;  /* 0x000000ffff127224 */ /* 0x000fc400078e002c */
[----:B------:R-:W-:Y:S02]  /*1340*/  IMAD.MOV.U32 R19, RZ, RZ, R46 ;  /* 0x000000ffff137224 */ /* 0x000fe400078e002e */
[----:B------:R-:W-:Y:S02]  /*1350*/  IMAD.MOV.U32 R21, RZ, RZ, R34 ;  /* 0x000000ffff157224 */ /* 0x000fe400078e0022 */
[----:B------:R-:W-:Y:S02]  /*1360*/  IMAD.MOV.U32 R22, RZ, RZ, R48 ;  /* 0x000000ffff167224 */ /* 0x000fe400078e0030 */
[----:B------:R-:W-:Y:S01]  /*1370*/  IMAD.MOV.U32 R23, RZ, RZ, R50 ;  /* 0x000000ffff177224 */ /* 0x000fe200078e0032 */
[----:B------:R-:W-:Y:S01]  /*1380*/  MOV R24, R33 ;  /* 0x0000002100187202 */ /* 0x000fe20000000f00 */
[----:B------:R-:W-:Y:S01]  /*1390*/  IMAD.MOV.U32 R26, RZ, RZ, R49 ;  /* 0x000000ffff1a7224 */ /* 0x000fe200078e0031 */
[----:B------:R0:W-:Y:S04]  /*13a0*/  STS.128 [R0+UR8], R12 ;  /* 0x0000000c00007988 */ /* 0x0001e80008000c08 */
[----:B------:R1:W-:Y:S04]  /*13b0*/  STS.128 [R0+UR8+0x800], R16 ;  /* 0x0008001000007988 */ /* 0x0003e80008000c08 */
[----:B------:R2:W-:Y:S01]  /*13c0*/  STS.128 [R0+UR8+0x1000], R20 ;  /* 0x0010001400007988 */ /* 0x0005e20008000c08 */
[----:B0-----:R-:W-:Y:S01]  /*13d0*/  MOV R12, R36 ;  /* 0x00000024000c7202 */ /* 0x001fe20000000f00 */
[----:B------:R-:W-:-:S02]  /*13e0*/  IMAD.MOV.U32 R13, RZ, RZ, R38 ;  /* 0x000000ffff0d7224 */ /* 0x000fc400078e0026 */
[----:B------:R-:W-:Y:S02]  /*13f0*/  IMAD.MOV.U32 R14, RZ, RZ, R52 ;  /* 0x000000ffff0e7224 */ /* 0x000fe400078e0034 */
[----:B------:R-:W-:Y:S01]  /*1400*/  IMAD.MOV.U32 R15, RZ, RZ, R54 ;  /* 0x000000ffff0f7224 */ /* 0x000fe200078e0036 */
[----:B-1----:R-:W-:Y:S01]  /*1410*/  MOV R16, R25 ;  /* 0x0000001900107202 */ /* 0x002fe20000000f00 */
[----:B------:R-:W-:Y:S01]  /*1420*/  IMAD.MOV.U32 R17, RZ, RZ, R27 ;  /* 0x000000ffff117224 */ /* 0x000fe200078e001b */
[----:B--2---:R-:W-:Y:S01]  /*1430*/  MOV R20, R29 ;  /* 0x0000001d00147202 */ /* 0x004fe20000000f00 */
[----:B------:R-:W-:Y:S01]  /*1440*/  IMAD.MOV.U32 R18, RZ, RZ, R41 ;  /* 0x000000ffff127224 */ /* 0x000fe200078e0029 */
[----:B------:R0:W-:Y:S01]  /*1450*/  STS.128 [R0+UR8+0x1800], R12 ;  /* 0x0018000c00007988 */ /* 0x0001e20008000c08 */
[----:B------:R-:W-:Y:S02]  /*1460*/  IMAD.MOV.U32 R19, RZ, RZ, R43 ;  /* 0x000000ffff137224 */ /* 0x000fe400078e002b */
[----:B------:R-:W-:-:S02]  /*1470*/  IMAD.MOV.U32 R21, RZ, RZ, R31 ;  /* 0x000000ffff157224 */ /* 0x000fc400078e001f */
[----:B------:R-:W-:Y:S02]  /*1480*/  IMAD.MOV.U32 R22, RZ, RZ, R45 ;  /* 0x000000ffff167224 */ /* 0x000fe400078e002d */
[----:B------:R-:W-:Y:S02]  /*1490*/  IMAD.MOV.U32 R23, RZ, RZ, R47 ;  /* 0x000000ffff177224 */ /* 0x000fe400078e002f */
[----:B------:R-:W-:Y:S02]  /*14a0*/  IMAD.MOV.U32 R25, RZ, RZ, R35 ;  /* 0x000000ffff197224 */ /* 0x000fe400078e0023 */
[----:B------:R-:W-:Y:S01]  /*14b0*/  IMAD.MOV.U32 R27, RZ, RZ, R51 ;  /* 0x000000ffff1b7224 */ /* 0x000fe200078e0033 */
[----:B0-----:R-:W-:Y:S01]  /*14c0*/  MOV R12, R37 ;  /* 0x00000025000c7202 */ /* 0x001fe20000000f00 */
[----:B------:R-:W-:Y:S02]  /*14d0*/  IMAD.MOV.U32 R13, RZ, RZ, R39 ;  /* 0x000000ffff0d7224 */ /* 0x000fe400078e0027 */
[----:B------:R-:W-:-:S02]  /*14e0*/  IMAD.MOV.U32 R14, RZ, RZ, R53 ;  /* 0x000000ffff0e7224 */ /* 0x000fc400078e0035 */
[----:B------:R-:W-:Y:S01]  /*14f0*/  IMAD.MOV.U32 R15, RZ, RZ, R55 ;  /* 0x000000ffff0f7224 */ /* 0x000fe200078e0037 */
[----:B------:R-:W-:Y:S04]  /*1500*/  STS.128 [R3+UR8], R16 ;  /* 0x0000001003007988 */ /* 0x000fe80008000c08 */
[----:B------:R-:W-:Y:S04]  /*1510*/  STS.128 [R3+UR8+0x800], R20 ;  /* 0x0008001403007988 */ /* 0x000fe80008000c08 */
[----:B------:R-:W-:Y:S04]  /*1520*/  STS.128 [R3+UR8+0x1000], R24 ;  /* 0x0010001803007988 */ /* 0x000fe80008000c08 */
[----:B------:R-:W-:Y:S01]  /*1530*/  STS.128 [R3+UR8+0x1800], R12 ;  /* 0x0018000c03007988 */ /* 0x000fe20008000c08 */
[----:B------:R-:W-:Y:S01]  /*1540*/  BAR.SYNC.DEFER_BLOCKING 0x0 ;  /* 0x0000000000007b1d */ /* 0x000fe20000010000 */
[----:B------:R-:W-:Y:S01]  /*1550*/  MOV R44, R56 ;  /* 0x00000038002c7202 */ /* 0x000fe20000000f00 */
[----:B------:R-:W-:-:S02]  /*1560*/  IMAD.MOV.U32 R45, RZ, RZ, R58 ;  /* 0x000000ffff2d7224 */ /* 0x000fc400078e003a */
[----:B------:R-:W-:Y:S02]  /*1570*/  IMAD.MOV.U32 R46, RZ, RZ, R72 ;  /* 0x000000ffff2e7224 */ /* 0x000fe400078e0048 */
[----:B------:R-:W0:Y:S04]  /*1580*/  LDS.128 R36, [R2] ;  /* 0x0000000002247984 */ /* 0x000e280000000c00 */
[----:B------:R-:W-:Y:S04]  /*1590*/  LDS.128 R40, [R2+0x100] ;  /* 0x0001000002287984 */ /* 0x000fe80000000c00 */
[----:B------:R-:W-:Y:S04]  /*15a0*/  LDS.128 R32, [R2+0x200] ;  /* 0x0002000002207984 */ /* 0x000fe80000000c00 */
[----:B------:R-:W-:Y:S04]  /*15b0*/  LDS.128 R28, [R2+0x300] ;  /* 0x00030000021c7984 */ /* 0x000fe80000000c00 */
[----:B------:R-:W-:Y:S04]  /*15c0*/  LDS.128 R20, [R2+0x400] ;  /* 0x0004000002147984 */ /* 0x000fe80000000c00 */
[----:B------:R-:W-:Y:S04]  /*15d0*/  LDS.128 R12, [R2+0x500] ;  /* 0x00050000020c7984 */ /* 0x000fe80000000c00 */
[----:B------:R-:W-:Y:S04]  /*15e0*/  LDS.128 R24, [R2+0x600] ;  /* 0x0006000002187984 */ /* 0x000fe80000000c00 */
[----:B------:R-:W-:Y:S01]  /*15f0*/  LDS.128 R16, [R2+0x700] ;  /* 0x0007000002107984 */ /* 0x000fe20000000c00 */
[----:B------:R-:W-:Y:S01]  /*1600*/  IMAD.MOV.U32 R47, RZ, RZ, R74 ;  /* 0x000000ffff2f7224 */ /* 0x000fe200078e004a */
[----:B------:R-:W-:Y:S01]  /*1610*/  BAR.SYNC.DEFER_BLOCKING 0x0 ;  /* 0x0000000000007b1d */ /* 0x000fe20000010000 */
[----:B------:R-:W-:Y:S01]  /*1620*/  MOV R48, R60 ;  /* 0x0000003c00307202 */ /* 0x000fe20000000f00 */
[----:B------:R-:W-:Y:S01]  /*1630*/  IMAD.MOV.U32 R49, RZ, RZ, R62 ;  /* 0x000000ffff317224 */ /* 0x000fe200078e003e */
[----:B------:R-:W-:Y:S01]  /*1640*/  MOV R51, R78 ;  /* 0x0000004e00337202 */ /* 0x000fe20000000f00 */
[----:B------:R-:W-:Y:S01]  /*1650*/  IMAD.MOV.U32 R50, RZ, RZ, R76 ;  /* 0x000000ffff327224 */ /* 0x000fe200078e004c */
[----:B------:R-:W-:Y:S01]  /*1660*/  MOV R54, R80 ;  /* 0x0000005000367202 */ /* 0x000fe20000000f00 */
[----:B------:R-:W-:-:S02]  /*1670*/  IMAD.MOV.U32 R52, RZ, RZ, R64 ;  /* 0x000000ffff347224 */ /* 0x000fc400078e0040 */
[----:B------:R-:W-:Y:S02]  /*1680*/  IMAD.MOV.U32 R53, RZ, RZ, R66 ;  /* 0x000000ffff357224 */ /* 0x000fe400078e0042 */
[----:B------:R-:W-:Y:S01]  /*1690*/  IMAD.MOV.U32 R55, RZ, RZ, R82 ;  /* 0x000000ffff377224 */ /* 0x000fe200078e0052 */
[----:B------:R-:W-:Y:S01]  /*16a0*/  MOV R58, R77 ;  /* 0x0000004d003a7202 */ /* 0x000fe20000000f00 */
[----:B------:R-:W-:Y:S01]  /*16b0*/  IMAD.MOV.U32 R56, RZ, RZ, R61 ;  /* 0x000000ffff387224 */ /* 0x000fe200078e003d */
[----:B------:R1:W-:Y:S04]  /*16c0*/  STS.128 [R0+UR8], R44 ;  /* 0x0000002c00007988 */ /* 0x0003e80008000c08 */
[----:B------:R2:W-:Y:S04]  /*16d0*/  STS.128 [R0+UR8+0x800], R48 ;  /* 0x0008003000007988 */ /* 0x0005e80008000c08 */
[----:B------:R3:W-:Y:S01]  /*16e0*/  STS.128 [R0+UR8+0x1000], R52 ;  /* 0x0010003400007988 */ /* 0x0007e20008000c08 */
[----:B-1----:R-:W-:Y:S01]  /*16f0*/  IMAD.MOV.U32 R44, RZ, RZ, R68 ;  /* 0x000000ffff2c7224 */ /* 0x002fe200078e0044 */
[----:B------:R-:W-:Y:S01]  /*1700*/  MOV R45, R70 ;  /* 0x00000046002d7202 */ /* 0x000fe20000000f00 */
[----:B------:R-:W-:-:S02]  /*1710*/  IMAD.MOV.U32 R46, RZ, RZ, R84 ;  /* 0x000000ffff2e7224 */ /* 0x000fc400078e0054 */
[----:B------:R-:W-:Y:S01]  /*1720*/  IMAD.MOV.U32 R47, RZ, RZ, R86 ;  /* 0x000000ffff2f7224 */ /* 0x000fe200078e0056 */
[----:B--2---:R-:W-:Y:S01]  /*1730*/  MOV R48, R57 ;  /* 0x0000003900307202 */ /* 0x004fe20000000f00 */
[----:B------:R-:W-:Y:S01]  /*1740*/  IMAD.MOV.U32 R49, RZ, RZ, R59 ;  /* 0x000000ffff317224 */ /* 0x000fe200078e003b */
[----:B------:R-:W-:Y:S01]  /*1750*/  MOV R51, R75 ;  /* 0x0000004b00337202 */ /* 0x000fe20000000f00 */
[----:B------:R-:W-:Y:S01]  /*1760*/  IMAD.MOV.U32 R50, RZ, RZ, R73 ;  /* 0x000000ffff327224 */ /* 0x000fe200078e0049 */
[----:B------:R1:W-:Y:S01]  /*1770*/  STS.128 [R0+UR8+0x1800], R44 ;  /* 0x0018002c00007988 */ /* 0x0003e20008000c08 */
[----:B------:R-:W-:Y:S01]  /*1780*/  IMAD.MOV.U32 R57, RZ, RZ, R63 ;  /* 0x000000ffff397224 */ /* 0x000fe200078e003f */
[----:B---3--:R-:W-:Y:S01]  /*1790*/  MOV R53, R67 ;  /* 0x0000004300357202 */ /* 0x008fe20000000f00 */
[----:B------:R-:W-:Y:S02]  /*17a0*/  IMAD.MOV.U32 R59, RZ, RZ, R79 ;  /* 0x000000ffff3b7224 */ /* 0x000fe400078e004f */
[----:B------:R-:W-:-:S02]  /*17b0*/  IMAD.MOV.U32 R52, RZ, RZ, R65 ;  /* 0x000000ffff347224 */ /* 0x000fc400078e0041 */
[----:B------:R-:W-:Y:S02]  /*17c0*/  IMAD.MOV.U32 R54, RZ, RZ, R81 ;  /* 0x000000ffff367224 */ /* 0x000fe400078e0051 */
[----:B------:R-:W-:Y:S01]  /*17d0*/  IMAD.MOV.U32 R55, RZ, RZ, R83 ;  /* 0x000000ffff377224 */ /* 0x000fe200078e0053 */
[----:B------:R-:W-:Y:S01]  /*17e0*/  STS.128 [R3+UR8], R48 ;  /* 0x0000003003007988 */ /* 0x000fe20008000c08 */
[----:B-1----:R-:W-:Y:S01]  /*17f0*/  MOV R44, R69 ;  /* 0x00000045002c7202 */ /* 0x002fe20000000f00 */
[----:B------:R-:W-:Y:S01]  /*1800*/  IMAD.MOV.U32 R45, RZ, RZ, R71 ;  /* 0x000000ffff2d7224 */ /* 0x000fe200078e0047 */
[----:B------:R-:W-:Y:S01]  /*1810*/  MOV R47, R87 ;  /* 0x00000057002f7202 */ /* 0x000fe20000000f00 */
[----:B------:R-:W-:Y:S01]  /*1820*/  IMAD.MOV.U32 R46, RZ, RZ, R85 ;  /* 0x000000ffff2e7224 */ /* 0x000fe200078e0055 */
[----:B------:R-:W-:Y:S04]  /*1830*/  STS.128 [R3+UR8+0x800], R56 ;  /* 0x0008003803007988 */ /* 0x000fe80008000c08 */
[----:B------:R-:W-:Y:S04]  /*1840*/  STS.128 [R3+UR8+0x1000], R52 ;  /* 0x0010003403007988 */ /* 0x000fe80008000c08 */
[----:B------:R-:W-:Y:S01]  /*1850*/  STS.128 [R3+UR8+0x1800], R44 ;  /* 0x0018002c03007988 */ /* 0x000fe20008000c08 */
[----:B------:R-:W-:Y:S01]  /*1860*/  BAR.SYNC.DEFER_BLOCKING 0x0 ;  /* 0x0000000000007b1d */ /* 0x000fe20000010000 */
[----:B------:R-:W-:Y:S01]  /*1870*/  IMAD.MOV.U32 R76, RZ, RZ, R88 ;  /* 0x000000ffff4c7224 */ /* 0x000fe200078e0058 */
[----:B------:R-:W-:Y:S01]  /*1880*/  MOV R78, R104 ;  /* 0x00000068004e7202 */ /* 0x000fe20000000f00 */
[----:B------:R-:W-:-:S03]  /*1890*/  IMAD.MOV.U32 R77, RZ, RZ, R90 ;  /* 0x000000ffff4d7224 */ /* 0x000fc600078e005a */
[----:B------:R-:W1:Y:S04]  /*18a0*/  LDS.128 R72, [R2] ;  /* 0x0000000002487984 */ /* 0x000e680000000c00 */
        /* <DEDUP_REMOVED lines=9> */
[----:B------:R-:W-:Y:S01]  /*1940*/  IMAD.MOV.U32 R80, RZ, RZ, R92 ;  /* 0x000000ffff507224 */ /* 0x000fe200078e005c */
[----:B------:R-:W-:Y:S01]  /*1950*/  MOV R81, R94 ;  /* 0x0000005e00517202 */ /* 0x000fe20000000f00 */
[----:B------:R-:W-:-:S02]  /*1960*/  IMAD.MOV.U32 R82, RZ, RZ, R108 ;  /* 0x000000ffff527224 */ /* 0x000fc400078e006c */
[----:B------:R-:W-:Y:S01]  /*1970*/  IMAD.MOV.U32 R83, RZ, RZ, R110 ;  /* 0x000000ffff537224 */ /* 0x000fe200078e006e */
[----:B------:R-:W-:Y:S01]  /*1980*/  MOV R84, R96 ;  /* 0x0000006000547202 */ /* 0x000fe20000000f00 */
        /* <DEDUP_REMOVED lines=8> */
[----:B------:R-:W-:-:S02]  /*1a10*/  IMAD.MOV.U32 R97, RZ, RZ, R99 ;  /* 0x000000ffff617224 */ /* 0x000fc400078e0063 */
[----:B------:R-:W-:Y:S01]  /*1a20*/  IMAD.MOV.U32 R94, RZ, RZ, R109 ;  /* 0x000000ffff5e7224 */ /* 0x000fe200078e006d */
[----:B------:R2:W-:Y:S01]  /*1a30*/  STS.128 [R0+UR8], R76 ;  /* 0x0000004c00007988 */ /* 0x0005e20008000c08 */
[----:B------:R-:W-:-:S03]  /*1a40*/  IMAD.MOV.U32 R99, RZ, RZ, R115 ;  /* 0x000000ffff637224 */ /* 0x000fc600078e0073 */
[----:B------:R3:W-:Y:S01]  /*1a50*/  STS.128 [R0+UR8+0x800], R80 ;  /* 0x0008005000007988 */ /* 0x0007e20008000c08 */
[----:B--2---:R-:W-:Y:S01]  /*1a60*/  IMAD.MOV.U32 R76, RZ, RZ, R100 ;  /* 0x000000ffff4c7224 */ /* 0x004fe200078e0064 */
[----:B------:R-:W-:Y:S01]  /*1a70*/  MOV R78, R116 ;  /* 0x00000074004e7202 */ /* 0x000fe20000000f00 */
[----:B------:R-:W-:Y:S02]  /*1a80*/  IMAD.MOV.U32 R77, RZ, RZ, R102 ;  /* 0x000000ffff4d7224 */ /* 0x000fe400078e0066 */
[----:B------:R-:W-:Y:S01]  /*1a90*/  IMAD.MOV.U32 R79, RZ, RZ, R118 ;  /* 0x000000ffff4f7224 */ /* 0x000fe200078e0076 */
[----:B---3--:R-:W-:Y:S01]  /*1aa0*/  MOV R81, R91 ;  /* 0x0000005b00517202 */ /* 0x008fe20000000f00 */
[----:B------:R-:W-:Y:S02]  /*1ab0*/  IMAD.MOV.U32 R80, RZ, RZ, R89 ;  /* 0x000000ffff507224 */ /* 0x000fe400078e0059 */
[----:B------:R-:W-:Y:S01]  /*1ac0*/  IMAD.MOV.U32 R82, RZ, RZ, R105 ;  /* 0x000000ffff527224 */ /* 0x000fe200078e0069 */
[----:B------:R2:W-:Y:S01]  /*1ad0*/  STS.128 [R0+UR8+0x1800], R76 ;  /* 0x0018004c00007988 */ /* 0x0005e20008000c08 */
[----:B------:R-:W-:-:S03]  /*1ae0*/  IMAD.MOV.U32 R83, RZ, RZ, R107 ;  /* 0x000000ffff537224 */ /* 0x000fc600078e006b */
[----:B------:R-:W-:Y:S04]  /*1af0*/  STS.128 [R0+UR8+0x1000], R84 ;  /* 0x0010005400007988 */ /* 0x000fe80008000c08 */
[----:B------:R-:W-:Y:S01]  /*1b00*/  STS.128 [R3+UR8], R80 ;  /* 0x0000005003007988 */ /* 0x000fe20008000c08 */
[----:B--2---:R-:W-:Y:S01]  /*1b10*/  IMAD.MOV.U32 R76, RZ, RZ, R101 ;  /* 0x000000ffff4c7224 */ /* 0x004fe200078e0065 */
[----:B------:R-:W-:Y:S01]  /*1b20*/  MOV R77, R103 ;  /* 0x00000067004d7202 */ /* 0x000fe20000000f00 */
[----:B------:R-:W-:Y:S02]  /*1b30*/  IMAD.MOV.U32 R78, RZ, RZ, R117 ;  /* 0x000000ffff4e7224 */ /* 0x000fe400078e0075 */
[----:B------:R-:W-:Y:S01]  /*1b40*/  IMAD.MOV.U32 R79, RZ, RZ, R119 ;  /* 0x000000ffff4f7224 */ /* 0x000fe200078e0077 */
[----:B------:R-:W-:Y:S04]  /*1b50*/  STS.128 [R3+UR8+0x800], R92 ;  /* 0x0008005c03007988 */ /* 0x000fe80008000c08 */
[----:B------:R-:W-:Y:S04]  /*1b60*/  STS.128 [R3+UR8+0x1000], R96 ;  /* 0x0010006003007988 */ /* 0x000fe80008000c08 */
[----:B------:R-:W-:Y:S01]  /*1b70*/  STS.128 [R3+UR8+0x1800], R76 ;  /* 0x0018004c03007988 */ /* 0x000fe20008000c08 */
[----:B------:R-:W-:Y:S01]  /*1b80*/  BAR.SYNC.DEFER_BLOCKING 0x0 ;  /* 0x0000000000007b1d */ /* 0x000fe20000010000 */
[----:B------:R-:W-:Y:S01]  /*1b90*/  MOV R108, R120 ;  /* 0x00000078006c7202 */ /* 0x000fe20000000f00 */
[----:B------:R-:W-:Y:S01]  /*1ba0*/  IMAD.MOV.U32 R109, RZ, RZ, R122 ;  /* 0x000000ffff6d7224 */ /* 0x000fe200078e007a */
[----:B------:R-:W-:Y:S01]  /*1bb0*/  MOV R111, R138 ;  /* 0x0000008a006f7202 */ /* 0x000fe20000000f00 */
[----:B------:R-:W-:-:S02]  /*1bc0*/  IMAD.MOV.U32 R110, RZ, RZ, R136 ;  /* 0x000000ffff6e7224 */ /* 0x000fc400078e0088 */
[----:B------:R-:W2:Y:S04]  /*1bd0*/  LDS.128 R104, [R2] ;  /* 0x0000000002687984 */ /* 0x000ea80000000c00 */
[----:B------:R-:W-:Y:S04]  /*1be0*/  LDS.128 R100, [R2+0x100] ;  /* 0x0001000002647984 */ /* 0x000fe80000000c00 */
[----:B------:R-:W-:Y:S04]  /*1bf0*/  LDS.128 R88, [R2+0x200] ;  /* 0x0002000002587984 */ /* 0x000fe80000000c00 */
[----:B------:R-:W-:Y:S04]  /*1c00*/  LDS.128 R84, [R2+0x300] ;  /* 0x0003000002547984 */ /* 0x000fe80000000c00 */
[----:B------:R-:W-:Y:S04]  /*1c10*/  LDS.128 R96, [R2+0x400] ;  /* 0x0004000002607984 */ /* 0x000fe80000000c00 */
[----:B------:R-:W-:Y:S04]  /*1c20*/  LDS.128 R92, [R2+0x500] ;  /* 0x00050000025c7984 */ /* 0x000fe80000000c00 */
[----:B------:R-:W-:Y:S04]  /*1c30*/  LDS.128 R80, [R2+0x600] ;  /* 0x0006000002507984 */ /* 0x000fe80000000c00 */
[----:B------:R-:W-:Y:S01]  /*1c40*/  LDS.128 R76, [R2+0x700] ;  /* 0x00070000024c7984 */ /* 0x000fe20000000c00 */
[----:B------:R-:W-:Y:S01]  /*1c50*/  BAR.SYNC.DEFER_BLOCKING 0x0 ;  /* 0x0000000000007b1d */ /* 0x000fe20000010000 */
[----:B------:R-:W-:Y:S01]  /*1c60*/  IMAD.MOV.U32 R112, RZ, RZ, R124 ;  /* 0x000000ffff707224 */ /* 0x000fe200078e007c */
[----:B------:R-:W-:Y:S01]  /*1c70*/  MOV R114, R140 ;  /* 0x0000008c00727202 */ /* 0x000fe20000000f00 */
[----:B------:R-:W-:Y:S01]  /*1c80*/  IMAD.MOV.U32 R113, RZ, RZ, R126 ;  /* 0x000000ffff717224 */ /* 0x000fe200078e007e */
[----:B------:R-:W-:Y:S01]  /*1c90*/  MOV R117, R130 ;  /* 0x0000008200757202 */ /* 0x000fe20000000f00 */
[----:B------:R-:W-:-:S02]  /*1ca0*/  IMAD.MOV.U32 R115, RZ, RZ, R142 ;  /* 0x000000ffff737224 */ /* 0x000fc400078e008e */
[----:B------:R-:W-:Y:S02]  /*1cb0*/  IMAD.MOV.U32 R116, RZ, RZ, R128 ;  /* 0x000000ffff747224 */ /* 0x000fe400078e0080 */
[----:B------:R-:W-:Y:S02]  /*1cc0*/  IMAD.MOV.U32 R118, RZ, RZ, R144 ;  /* 0x000000ffff767224 */ /* 0x000fe400078e0090 */
[----:B------:R-:W-:Y:S02]  /*1cd0*/  IMAD.MOV.U32 R119, RZ, RZ, R146 ;  /* 0x000000ffff777224 */ /* 0x000fe400078e0092 */
[----:B------:R-:W-:Y:S02]  /*1ce0*/  IMAD.MOV.U32 R120, RZ, RZ, R125 ;  /* 0x000000ffff787224 */ /* 0x000fe400078e007d */
[----:B------:R-:W-:Y:S01]  /*1cf0*/  IMAD.MOV.U32 R122, RZ, RZ, R141 ;  /* 0x000000ffff7a7224 */ /* 0x000fe200078e008d */
[----:B------:R3:W-:Y:S04]  /*1d00*/  STS.128 [R0+UR8], R108 ;  /* 0x0000006c00007988 */ /* 0x0007e80008000c08 */
[----:B------:R4:W-:Y:S04]  /*1d10*/  STS.128 [R0+UR8+0x800], R112 ;  /* 0x0008007000007988 */ /* 0x0009e80008000c08 */
[----:B------:R5:W-:Y:S01]  /*1d20*/  STS.128 [R0+UR8+0x1000], R116 ;  /* 0x0010007400007988 */ /* 0x000be20008000c08 */
[----:B---3--:R-:W-:Y:S01]  /*1d30*/  MOV R108, R132 ;  /* 0x00000084006c7202 */ /* 0x008fe20000000f00 */
[----:B------:R-:W-:Y:S01]  /*1d40*/  IMAD.MOV.U32 R109, RZ, RZ, R134 ;  /* 0x000000ffff6d7224 */ /* 0x000fe200078e0086 */
[----:B------:R-:W-:Y:S01]  /*1d50*/  MOV R111, R150 ;  /* 0x00000096006f7202 */ /* 0x000fe20000000f00 */
[----:B------:R-:W-:Y:S01]  /*1d60*/  IMAD.MOV.U32 R110, RZ, RZ, R148 ;  /* 0x000000ffff6e7224 */ /* 0x000fe200078e0094 */
[----:B----4-:R-:W-:Y:S01]  /*1d70*/  MOV R114, R137 ;  /* 0x0000008900727202 */ /* 0x010fe20000000f00 */
[----:B------:R-:W-:Y:S01]  /*1d80*/  IMAD.MOV.U32 R112, RZ, RZ, R121 ;  /* 0x000000ffff707224 */ /* 0x000fe200078e0079 */
[----:B------:R-:W-:Y:S01]  /*1d90*/  MOV R121, R127 ;  /* 0x0000007f00797202 */ /* 0x000fe20000000f00 */
[----:B------:R-:W-:Y:S01]  /*1da0*/  IMAD.MOV.U32 R113, RZ, RZ, R123 ;  /* 0x000000ffff717224 */ /* 0x000fe200078e007b */
[----:B------:R3:W-:Y:S01]  /*1db0*/  STS.128 [R0+UR8+0x1800], R108 ;  /* 0x0018006c00007988 */ /* 0x0007e20008000c08 */
[----:B------:R-:W-:Y:S01]  /*1dc0*/  IMAD.MOV.U32 R115, RZ, RZ, R139 ;  /* 0x000000ffff737224 */ /* 0x000fe200078e008b */
[----:B-----5:R-:W-:Y:S01]  /*1dd0*/  MOV R116, R129 ;  /* 0x0000008100747202 */ /* 0x020fe20000000f00 */
[----:B------:R-:W-:Y:S01]  /*1de0*/  IMAD.MOV.U32 R123, RZ, RZ, R143 ;  /* 0x000000ffff7b7224 */ /* 0x000fe200078e008f */
[----:B------:R-:W-:Y:S01]  /*1df0*/  MOV R119, R147 ;  /* 0x0000009300777202 */ /* 0x000fe20000000f00 */
[----:B------:R-:W-:-:S02]  /*1e00*/  IMAD.MOV.U32 R117, RZ, RZ, R131 ;  /* 0x000000ffff757224 */ /* 0x000fc400078e0083 */
[----:B------:R-:W-:Y:S01]  /*1e10*/  IMAD.MOV.U32 R118, RZ, RZ, R145 ;  /* 0x000000ffff767224 */ /* 0x000fe200078e0091 */
[----:B------:R-:W-:Y:S01]  /*1e20*/  STS.128 [R3+UR8], R112 ;  /* 0x0000007003007988 */ /* 0x000fe20008000c08 */
[----:B---3--:R-:W-:Y:S01]  /*1e30*/  IMAD.MOV.U32 R108, RZ, RZ, R133 ;  /* 0x000000ffff6c7224 */ /* 0x008fe200078e0085 */
[----:B------:R-:W-:Y:S01]  /*1e40*/  MOV R110, R149 ;  /* 0x00000095006e7202 */ /* 0x000fe20000000f00 */
[----:B------:R-:W-:Y:S02]  /*1e50*/  IMAD.MOV.U32 R109, RZ, RZ, R135 ;  /* 0x000000ffff6d7224 */ /* 0x000fe400078e0087 */
[----:B------:R-:W-:Y:S01]  /*1e60*/  IMAD.MOV.U32 R111, RZ, RZ, R151 ;  /* 0x000000ffff6f7224 */ /* 0x000fe200078e0097 */
[----:B------:R-:W-:Y:S04]  /*1e70*/  STS.128 [R3+UR8+0x800], R120 ;  /* 0x0008007803007988 */ /* 0x000fe80008000c08 */
[----:B------:R-:W-:Y:S04]  /*1e80*/  STS.128 [R3+UR8+0x1000], R116 ;  /* 0x0010007403007988 */ /* 0x000fe80008000c08 */
[----:B------:R-:W-:Y:S01]  /*1e90*/  STS.128 [R3+UR8+0x1800], R108 ;  /* 0x0018006c03007988 */ /* 0x000fe20008000c08 */
[----:B------:R-:W-:Y:S06]  /*1ea0*/  BAR.SYNC.DEFER_BLOCKING 0x0 ;  /* 0x0000000000007b1d */ /* 0x000fec0000010000 */
[----:B------:R-:W3:Y:S04]  /*1eb0*/  LDS.128 R124, [R2] ;  /* 0x00000000027c7984 */ /* 0x000ee80000000c00 */
[----:B------:R-:W4:Y:S04]  /*1ec0*/  LDS.128 R128, [R2+0x100] ;  /* 0x0001000002807984 */ /* 0x000f280000000c00 */
[----:B------:R-:W5:Y:S04]  /*1ed0*/  LDS.128 R132, [R2+0x200] ;  /* 0x0002000002847984 */ /* 0x000f680000000c00 */
[----:B------:R-:W5:Y:S04]  /*1ee0*/  LDS.128 R108, [R2+0x300] ;  /* 0x00030000026c7984 */ /* 0x000f680000000c00 */
[----:B0-----:R-:W-:Y:S04]  /*1ef0*/  STG.E desc[UR10][R174.64], R36 ;  /* 0x00000024ae007986 */ /* 0x001fe8000c10190a */
[----:B------:R-:W-:Y:S04]  /*1f00*/  STG.E desc[UR10][R174.64+0x80], R38 ;  /* 0x00008026ae007986 */ /* 0x000fe8000c10190a */
[----:B-1----:R-:W-:Y:S04]  /*1f10*/  STG.E desc[UR10][R174.64+0x100], R72 ;  /* 0x00010048ae007986 */ /* 0x002fe8000c10190a */
[----:B------:R-:W-:Y:S04]  /*1f20*/  STG.E desc[UR10][R174.64+0x180], R74 ;  /* 0x0001804aae007986 */ /* 0x000fe8000c10190a */
[----:B--2---:R-:W-:Y:S04]  /*1f30*/  STG.E desc[UR10][R174.64+0x200], R104 ;  /* 0x00020068ae007986 */ /* 0x004fe8000c10190a */
[----:B------:R-:W-:Y:S04]  /*1f40*/  STG.E desc[UR10][R174.64+0x280], R106 ;  /* 0x0002806aae007986 */ /* 0x000fe8000c10190a */
[----:B---3--:R-:W-:Y:S04]  /*1f50*/  STG.E desc[UR10][R174.64+0x300], R124 ;  /* 0x0003007cae007986 */ /* 0x008fe8000c10190a */
[----:B------:R-:W-:Y:S04]  /*1f60*/  STG.E desc[UR10][R174.64+0x380], R126 ;  /* 0x0003807eae007986 */ /* 0x000fe8000c10190a */
[----:B------:R-:W-:Y:S04]  /*1f70*/  STG.E desc[UR10][R172.64], R40 ;  /* 0x00000028ac007986 */ /* 0x000fe8000c10190a */
[----:B------:R-:W-:Y:S04]  /*1f80*/  STG.E desc[UR10][R172.64+0x80], R42 ;  /* 0x0000802aac007986 */ /* 0x000fe8000c10190a */
[----:B------:R-:W-:Y:S04]  /*1f90*/  STG.E desc[UR10][R172.64+0x100], R68 ;  /* 0x00010044ac007986 */ /* 0x000fe8000c10190a */
[----:B------:R-:W-:Y:S04]  /*1fa0*/  STG.E desc[UR10][R172.64+0x180], R70 ;  /* 0x00018046ac007986 */ /* 0x000fe8000c10190a */
[----:B------:R-:W-:Y:S04]  /*1fb0*/  STG.E desc[UR10][R172.64+0x200], R100 ;  /* 0x00020064ac007986 */ /* 0x000fe8000c10190a */
[----:B------:R-:W-:Y:S04]  /*1fc0*/  STG.E desc[UR10][R172.64+0x280], R102 ;  /* 0x00028066ac007986 */ /* 0x000fe8000c10190a */
[----:B----4-:R-:W-:Y:S04]  /*1fd0*/  STG.E desc[UR10][R172.64+0x300], R128 ;  /* 0x00030080ac007986 */ /* 0x010fe8000c10190a */
[----:B------:R-:W-:Y:S04]  /*1fe0*/  STG.E desc[UR10][R172.64+0x380], R130 ;  /* 0x00038082ac007986 */ /* 0x000fe8000c10190a */
        /* <DEDUP_REMOVED lines=16> */
[----:B------:R-:W0:Y:S04]  /*20f0*/  LDS.128 R36, [R2+0x400] ;  /* 0x0004000002247984 */ /* 0x000e280000000c00 */
[----:B------:R-:W-:Y:S04]  /*2100*/  STG.E desc[UR10][R166.64], R32 ;  /* 0x00000020a6007986 */ /* 0x000fe8000c10190a */
[----:B------:R-:W-:Y:S04]  /*2110*/  STG.E desc[UR10][R166.64+0x80], R34 ;  /* 0x00008022a6007986 */ /* 0x000fe8000c10190a */
[----:B------:R-:W-:Y:S04]  /*2120*/  STG.E desc[UR10][R166.64+0x100], R60 ;  /* 0x0001003ca6007986 */ /* 0x000fe8000c10190a */
[----:B------:R-:W-:Y:S04]  /*2130*/  STG.E desc[UR10][R166.64+0x180], R62 ;  /* 0x0001803ea6007986 */ /* 0x000fe8000c10190a */
[----:B------:R-:W-:Y:S04]  /*2140*/  STG.E desc[UR10][R166.64+0x200], R88 ;  /* 0x00020058a6007986 */ /* 0x000fe8000c10190a */
[----:B------:R-:W-:Y:S04]  /*2150*/  STG.E desc[UR10][R166.64+0x280], R90 ;  /* 0x0002805aa6007986 */ /* 0x000fe8000c10190a */
[----:B-----5:R-:W-:Y:S04]  /*2160*/  STG.E desc[UR10][R166.64+0x300], R132 ;  /* 0x00030084a6007986 */ /* 0x020fe8000c10190a */
[----:B------:R-:W-:Y:S04]  /*2170*/  STG.E desc[UR10][R166.64+0x380], R134 ;  /* 0x00038086a6007986 */ /* 0x000fe8000c10190a */
[----:B------:R-:W1:Y:S04]  /*2180*/  LDS.128 R40, [R2+0x500] ;  /* 0x0005000002287984 */ /* 0x000e680000000c00 */
        /* <DEDUP_REMOVED lines=18> */
[----:B------:R-:W2:Y:S04]  /*22b0*/  LDS.128 R32, [R2+0x600] ;  /* 0x0006000002207984 */ /* 0x000ea80000000c00 */
[----:B------:R-:W3:Y:S04]  /*22c0*/  LDS.128 R28, [R2+0x700] ;  /* 0x00070000021c7984 */ /* 0x000ee80000000c00 */
        /* <DEDUP_REMOVED lines=12> */
[----:B0-----:R-:W-:Y:S04]  /*2390*/  STG.E desc[UR10][R158.64+0x300], R36 ;  /* 0x000300249e007986 */ /* 0x001fe8000c10190a */
[----:B------:R-:W-:Y:S04]  /*23a0*/  STG.E desc[UR10][R158.64+0x380], R38 ;  /* 0x000380269e007986 */ /* 0x000fe8000c10190a */
[----:B------:R-:W-:Y:S04]  /*23b0*/  STG.E desc[UR10][R156.64], R12 ;  /* 0x0000000c9c007986 */ /* 0x000fe8000c10190a */
[----:B------:R-:W-:Y:S04]  /*23c0*/  STG.E desc[UR10][R156.64+0x80], R14 ;  /* 0x0000800e9c007986 */ /* 0x000fe8000c10190a */
[----:B------:R-:W-:Y:S04]  /*23d0*/  STG.E desc[UR10][R156.64+0x100], R64 ;  /* 0x000100409c007986 */ /* 0x000fe8000c10190a */
[----:B------:R-:W-:Y:S04]  /*23e0*/  STG.E desc[UR10][R156.64+0x180], R66 ;  /* 0x000180429c007986 */ /* 0x000fe8000c10190a */
[----:B------:R-:W-:Y:S04]  /*23f0*/  STG.E desc[UR10][R156.64+0x200], R92 ;  /* 0x0002005c9c007986 */ /* 0x000fe8000c10190a */
[----:B------:R-:W-:Y:S04]  /*2400*/  STG.E desc[UR10][R156.64+0x280], R94 ;  /* 0x0002805e9c007986 */ /* 0x000fe8000c10190a */
[----:B-1----:R-:W-:Y:S04]  /*2410*/  STG.E desc[UR10][R156.64+0x300], R40 ;  /* 0x000300289c007986 */ /* 0x002fe8000c10190a */
        /* <DEDUP_REMOVED lines=23> */
[----:B--2---:R-:W-:Y:S04]  /*2590*/  STG.E desc[UR10][R10.64+0x300], R32 ;  /* 0x000300200a007986 */ /* 0x004fe8000c10190a */
[----:B------:R-:W-:Y:S04]  /*25a0*/  STG.E desc[UR10][R10.64+0x380], R34 ;  /* 0x000380220a007986 */ /* 0x000fe8000c10190a */
[----:B------:R-:W-:Y:S04]  /*25b0*/  STG.E desc[UR10][R8.64], R16 ;  /* 0x0000001008007986 */ /* 0x000fe8000c10190a */
[----:B------:R-:W-:Y:S04]  /*25c0*/  STG.E desc[UR10][R8.64+0x80], R18 ;  /* 0x0000801208007986 */ /* 0x000fe8000c10190a */
[----:B------:R-:W-:Y:S04]  /*25d0*/  STG.E desc[UR10][R8.64+0x100], R44 ;  /* 0x0001002c08007986 */ /* 0x000fe8000c10190a */
[----:B------:R-:W-:Y:S04]  /*25e0*/  STG.E desc[UR10][R8.64+0x180], R46 ;  /* 0x0001802e08007986 */ /* 0x000fe8000c10190a */
[----:B------:R-:W-:Y:S04]  /*25f0*/  STG.E desc[UR10][R8.64+0x200], R76 ;  /* 0x0002004c08007986 */ /* 0x000fe8000c10190a */
        /* <DEDUP_REMOVED lines=18> */
[----:B------:R-:W-:Y:S01]  /*2720*/  STG.E desc[UR10][R4.64+0x380], R31 ;  /* 0x0003801f04007986 */ /* 0x000fe2000c10190a */
[----:B------:R-:W-:Y:S05]  /*2730*/  EXIT ;  /* 0x000000000000794d */ /* 0x000fea0003800000 */
.L_x_0:
[----:B------:R-:W-:-:S00]  /*2740*/  BRA `(.L_x_0) ;  /* 0xfffffffc00fc7947 */ /* 0x000fc0000383ffff */
[----:B------:R-:W-:-:S00]  /*2750*/  NOP ;  /* 0x0000000000007918 */ /* 0x000fc00000000000 */
        /* <DEDUP_REMOVED lines=10> */
.L_x_1:


//--------------------- .nv.shared.gluon_mma      --------------------------
	.section	.nv.shared.gluon_mma,"aw",@nobits
	.sectionflags	@""
	.align	16
	.zero		1024


//--------------------- .nv.shared.reserved.0     --------------------------
	.section	.nv.shared.reserved.0,"aw",@nobits
	.weak		__nv_reservedSMEM_offset_0_alias
	.size		__nv_reservedSMEM_offset_0_alias, 0, 0
	.other		__nv_reservedSMEM_offset_0_alias,@"STO_CUDA_RESERVED_SHARED STV_DEFAULT"
__nv_reservedSMEM_offset_0_alias:
	.zero		0


//--------------------- .nv.constant0.gluon_mma   --------------------------
	.section	.nv.constant0.gluon_mma,"a",@progbits
	.sectionflags	@""
	.align	4
.nv.constant0.gluon_mma:
	.zero		568


//--------------------- SYMBOLS --------------------------

	.type		.nv.reservedSmem.offset0,@object
	.size		.nv.reservedSmem.offset0,0x4
